	.headerflags	@"EF_CUDA_TEXMODE_UNIFIED EF_CUDA_64BIT_ADDRESS EF_CUDA_ACCELERATORS EF_CUDA_SM90 EF_CUDA_VIRTUAL_SM(EF_CUDA_SM90)"
	.elftype	@"ET_EXEC"


//--------------------- .nv.info                  --------------------------
	.section	.nv.info,"",@"SHT_CUDA_INFO"
	.align	4


	//----- nvinfo : EIATTR_REGCOUNT
	.align		4
        /*0000*/ 	.byte	0x04, 0x2f
        /*0002*/ 	.short	(.L_3 - .L_2)
	.align		4
.L_2:
        /*0004*/ 	.word	index@(triton_poi_fused__native_batch_norm_legit_no_training_mul_softplus_tanh_17)
        /*0008*/ 	.word	0x00000020


	//----- nvinfo : EIATTR_MIN_STACK_SIZE
	.align		4
.L_3:
        /*000c*/ 	.byte	0x04, 0x12
        /*000e*/ 	.short	(.L_5 - .L_4)
	.align		4
.L_4:
        /*0010*/ 	.word	index@(triton_poi_fused__native_batch_norm_legit_no_training_mul_softplus_tanh_17)
        /*0014*/ 	.word	0x00000000


	//----- nvinfo : EIATTR_FRAME_SIZE
	.align		4
.L_5:
        /*0018*/ 	.byte	0x04, 0x11
        /*001a*/ 	.short	(.L_7 - .L_6)
	.align		4
.L_6:
        /*001c*/ 	.word	index@(triton_poi_fused__native_batch_norm_legit_no_training_mul_softplus_tanh_17)
        /*0020*/ 	.word	0x00000000


	//----- nvinfo : EIATTR_MIN_STACK_SIZE
	.align		4
.L_7:
        /*0024*/ 	.byte	0x04, 0x12
        /*0026*/ 	.short	(.L_9 - .L_8)
	.align		4
.L_8:
        /*0028*/ 	.word	index@(triton_poi_fused__native_batch_norm_legit_no_training_mul_softplus_tanh_17)
        /*002c*/ 	.word	0x00000000
.L_9:


//--------------------- .nv.info.triton_poi_fused__native_batch_norm_legit_no_training_mul_softplus_tanh_17 --------------------------
	.section	.nv.info.triton_poi_fused__native_batch_norm_legit_no_training_mul_softplus_tanh_17,"",@"SHT_CUDA_INFO"
	.sectionflags	@""
	.align	4


	//----- nvinfo : EIATTR_CUDA_API_VERSION
	.align		4
        /*0000*/ 	.byte	0x04, 0x37
        /*0002*/ 	.short	(.L_11 - .L_10)
.L_10:
        /*0004*/ 	.word	0x0000007c


	//----- nvinfo : EIATTR_KPARAM_INFO
	.align		4
.L_11:
        /*0008*/ 	.byte	0x04, 0x17
        /*000a*/ 	.short	(.L_13 - .L_12)
.L_12:
        /*000c*/ 	.word	0x00000000
        /*0010*/ 	.short	0x0006
        /*0012*/ 	.short	0x0030
        /*0014*/ 	.byte	0x00, 0xf0, 0x11, 0x00


	//----- nvinfo : EIATTR_KPARAM_INFO
	.align		4
.L_13:
        /*0018*/ 	.byte	0x04, 0x17
        /*001a*/ 	.short	(.L_15 - .L_14)
.L_14:
        /*001c*/ 	.word	0x00000000
        /*0020*/ 	.short	0x0005
        /*0022*/ 	.short	0x0028
        /*0024*/ 	.byte	0x00, 0xf4, 0x21, 0x00


	//----- nvinfo : EIATTR_KPARAM_INFO
	.align		4
.L_15:
        /*0028*/ 	.byte	0x04, 0x17
        /*002a*/ 	.short	(.L_17 - .L_16)
.L_16:
        /*002c*/ 	.word	0x00000000
        /*0030*/ 	.short	0x0004
        /*0032*/ 	.short	0x0020
        /*0034*/ 	.byte	0x00, 0xf4, 0x21, 0x00


	//----- nvinfo : EIATTR_KPARAM_INFO
	.align		4
.L_17:
        /*0038*/ 	.byte	0x04, 0x17
        /*003a*/ 	.short	(.L_19 - .L_18)
.L_18:
        /*003c*/ 	.word	0x00000000
        /*0040*/ 	.short	0x0003
        /*0042*/ 	.short	0x0018
        /*0044*/ 	.byte	0x00, 0xf4, 0x21, 0x00


	//----- nvinfo : EIATTR_KPARAM_INFO
	.align		4
.L_19:
        /*0048*/ 	.byte	0x04, 0x17
        /*004a*/ 	.short	(.L_21 - .L_20)
.L_20:
        /*004c*/ 	.word	0x00000000
        /*0050*/ 	.short	0x0002
        /*0052*/ 	.short	0x0010
        /*0054*/ 	.byte	0x00, 0xf4, 0x21, 0x00


	//----- nvinfo : EIATTR_KPARAM_INFO
	.align		4
.L_21:
        /*0058*/ 	.byte	0x04, 0x17
        /*005a*/ 	.short	(.L_23 - .L_22)
.L_22:
        /*005c*/ 	.word	0x00000000
        /*0060*/ 	.short	0x0001
        /*0062*/ 	.short	0x0008
        /*0064*/ 	.byte	0x00, 0xf4, 0x21, 0x00


	//----- nvinfo : EIATTR_KPARAM_INFO
	.align		4
.L_23:
        /*0068*/ 	.byte	0x04, 0x17
        /*006a*/ 	.short	(.L_25 - .L_24)
.L_24:
        /*006c*/ 	.word	0x00000000
        /*0070*/ 	.short	0x0000
        /*0072*/ 	.short	0x0000
        /*0074*/ 	.byte	0x00, 0xf4, 0x21, 0x00


	//----- nvinfo : EIATTR_SPARSE_MMA_MASK
	.align		4
.L_25:
        /*0078*/ 	.byte	0x03, 0x50
        /*007a*/ 	.short	0x0000


	//----- nvinfo : EIATTR_MAXREG_COUNT
	.align		4
        /*007c*/ 	.byte	0x03, 0x1b
        /*007e*/ 	.short	0x00ff


	//----- nvinfo : EIATTR_EXIT_INSTR_OFFSETS
	.align		4
        /*0080*/ 	.byte	0x04, 0x1c
        /*0082*/ 	.short	(.L_27 - .L_26)


	//   ....[0]....
.L_26:
        /*0084*/ 	.word	0x000023d0


	//----- nvinfo : EIATTR_REQNTID
	.align		4
.L_27:
        /*0088*/ 	.byte	0x04, 0x10
        /*008a*/ 	.short	(.L_29 - .L_28)
.L_28:
        /*008c*/ 	.word	0x00000080
        /*0090*/ 	.word	0x00000001
        /*0094*/ 	.word	0x00000001


	//----- nvinfo : EIATTR_CRS_STACK_SIZE
	.align		4
.L_29:
        /*0098*/ 	.byte	0x04, 0x1e
        /*009a*/ 	.short	(.L_31 - .L_30)
.L_30:
        /*009c*/ 	.word	0x00000000


	//----- nvinfo : EIATTR_CBANK_PARAM_SIZE
	.align		4
.L_31:
        /*00a0*/ 	.byte	0x03, 0x19
        /*00a2*/ 	.short	0x0034


	//----- nvinfo : EIATTR_PARAM_CBANK
	.align		4
        /*00a4*/ 	.byte	0x04, 0x0a
        /*00a6*/ 	.short	(.L_33 - .L_32)
	.align		4
.L_32:
        /*00a8*/ 	.word	index@(.nv.constant0.triton_poi_fused__native_batch_norm_legit_no_training_mul_softplus_tanh_17)
        /*00ac*/ 	.short	0x0210
        /*00ae*/ 	.short	0x0034


	//----- nvinfo : EIATTR_SW_WAR
	.align		4
.L_33:
        /*00b0*/ 	.byte	0x04, 0x36
        /*00b2*/ 	.short	(.L_35 - .L_34)
.L_34:
        /*00b4*/ 	.word	0x00000008
.L_35:


//--------------------- .nv.callgraph             --------------------------
	.section	.nv.callgraph,"",@"SHT_CUDA_CALLGRAPH"
	.align	4
	.sectionentsize	8
	.align		4
        /*0000*/ 	.word	0x00000000
	.align		4
        /*0004*/ 	.word	0xffffffff
	.align		4
        /*0008*/ 	.word	0x00000000
	.align		4
        /*000c*/ 	.word	0xfffffffe
	.align		4
        /*0010*/ 	.word	0x00000000
	.align		4
        /*0014*/ 	.word	0xfffffffd
	.align		4
        /*0018*/ 	.word	0x00000000
	.align		4
        /*001c*/ 	.word	0xfffffffc


//--------------------- .nv.constant4             --------------------------
	.section	.nv.constant4,"a",@progbits
	.align	8
	.align		8
.nv.constant4:
        /*0000*/ 	.dword	_$_str
	.align		8
        /*0008*/ 	.dword	_$_str_$_2


//--------------------- .text.triton_poi_fused__native_batch_norm_legit_no_training_mul_softplus_tanh_17 --------------------------
	.section	.text.triton_poi_fused__native_batch_norm_legit_no_training_mul_softplus_tanh_17,"ax",@progbits
	.align	128
        .global         triton_poi_fused__native_batch_norm_legit_no_training_mul_softplus_tanh_17
        .type           triton_poi_fused__native_batch_norm_legit_no_training_mul_softplus_tanh_17,@function
        .size           triton_poi_fused__native_batch_norm_legit_no_training_mul_softplus_tanh_17,(.L_x_41 - triton_poi_fused__native_batch_norm_legit_no_training_mul_softplus_tanh_17)
        .other          triton_poi_fused__native_batch_norm_legit_no_training_mul_softplus_tanh_17,@"STO_CUDA_ENTRY STV_DEFAULT"
triton_poi_fused__native_batch_norm_legit_no_training_mul_softplus_tanh_17:
.text.triton_poi_fused__native_batch_norm_legit_no_training_mul_softplus_tanh_17:
[----:B------:R-:W0:Y:S01]  /*0000*/  LDC R1, c[0x0][0x28] ;  /* 0x00000a00ff017b82 */ /* 0x000e220000000800 */
[----:B------:R-:W1:Y:S07]  /*0010*/  S2R R0, SR_TID.X ;  /* 0x0000000000007919 */ /* 0x000e6e0000002100 */
[----:B------:R-:W2:Y:S01]  /*0020*/  LDC.64 R4, c[0x0][0x228] ;  /* 0x00008a00ff047b82 */ /* 0x000ea20000000a00 */
[----:B------:R-:W-:Y:S01]  /*0030*/  ULDC.64 UR4, c[0x0][0x208] ;  /* 0x0000820000047ab9 */ /* 0x000fe20000000a00 */
[----:B------:R-:W3:Y:S06]  /*0040*/  S2R R7, SR_CTAID.X ;  /* 0x0000000000077919 */ /* 0x000eec0000002500 */
[----:B------:R-:W4:Y:S01]  /*0050*/  LDC.64 R8, c[0x0][0x220] ;  /* 0x00008800ff087b82 */ /* 0x000f220000000a00 */
[----:B------:R-:W-:-:S07]  /*0060*/  HFMA2.MMA R26, -RZ, RZ, 1.625, 0 ;  /* 0x3e800000ff1a7435 */ /* 0x000fce00000001ff */
[----:B------:R-:W5:Y:S08]  /*0070*/  LDC.64 R20, c[0x0][0x218] ;  /* 0x00008600ff147b82 */ /* 0x000f700000000a00 */
[----:B------:R-:W5:Y:S01]  /*0080*/  LDC.64 R12, c[0x0][0x230] ;  /* 0x00008c00ff0c7b82 */ /* 0x000f620000000a00 */
[----:B-1----:R-:W-:-:S07]  /*0090*/  SHF.L.U32 R0, R0, 0x2, RZ ;  /* 0x0000000200007819 */ /* 0x002fce00000006ff */
[----:B------:R-:W1:Y:S01]  /*00a0*/  LDC.64 R16, c[0x0][0x238] ;  /* 0x00008e00ff107b82 */ /* 0x000e620000000a00 */
[----:B---3--:R-:W-:Y:S02]  /*00b0*/  SHF.R.S32.HI R3, RZ, 0x15, R7 ;  /* 0x00000015ff037819 */ /* 0x008fe40000011407 */
[----:B------:R-:W-:Y:S02]  /*00c0*/  LOP3.LUT R0, R0, 0x1fc, RZ, 0xc0, !PT ;  /* 0x000001fc00007812 */ /* 0x000fe400078ec0ff */
[----:B------:R-:W-:Y:S02]  /*00d0*/  SGXT R3, R3, 0x1 ;  /* 0x000000010303781a */ /* 0x000fe40000000200 */
[----:B------:R-:W-:-:S04]  /*00e0*/  LEA R2, R7, R0, 0xa ;  /* 0x0000000007027211 */ /* 0x000fc800078e50ff */
[----:B------:R-:W-:-:S04]  /*00f0*/  LEA.HI R3, R3, R2, RZ, 0x7 ;  /* 0x0000000203037211 */ /* 0x000fc800078f38ff */
[----:B------:R-:W-:-:S04]  /*0100*/  LOP3.LUT R3, R3, 0xffffff80, RZ, 0xc0, !PT ;  /* 0xffffff8003037812 */ /* 0x000fc800078ec0ff */
[----:B------:R-:W-:-:S05]  /*0110*/  IADD3 R19, R2, -R3, RZ ;  /* 0x8000000302137210 */ /* 0x000fca0007ffe0ff */
[----:B--2---:R-:W-:-:S06]  /*0120*/  IMAD.WIDE R4, R19, 0x4, R4 ;  /* 0x0000000413047825 */ /* 0x004fcc00078e0204 */
[----:B------:R-:W2:Y:S01]  /*0130*/  LDG.E.EL.128 R4, desc[UR4][R4.64] ;  /* 0x0000000404047981 */ /* 0x000ea2000c2e1d00 */
[----:B----4-:R-:W-:-:S04]  /*0140*/  IMAD.WIDE R8, R19, 0x4, R8 ;  /* 0x0000000413087825 */ /* 0x010fc800078e0208 */
[----:B-----5:R-:W-:Y:S02]  /*0150*/  IMAD.WIDE R20, R2, 0x4, R20 ;  /* 0x0000000402147825 */ /* 0x020fe400078e0214 */
[----:B------:R-:W3:Y:S02]  /*0160*/  LDG.E.EL.128 R8, desc[UR4][R8.64] ;  /* 0x0000000408087981 */ /* 0x000ee4000c2e1d00 */
[----:B0-----:R-:W-:-:S04]  /*0170*/  IMAD.WIDE R12, R19, 0x4, R12 ;  /* 0x00000004130c7825 */ /* 0x001fc800078e020c */
[----:B-1----:R-:W-:-:S04]  /*0180*/  IMAD.WIDE R16, R19, 0x4, R16 ;  /* 0x0000000413107825 */ /* 0x002fc800078e0210 */
[----:B--2---:R-:W-:Y:S01]  /*0190*/  FADD R0, R4, 9.9999997473787516356e-06 ;  /* 0x3727c5ac04007421 */ /* 0x004fe20000000000 */
[----:B------:R-:W-:Y:S01]  /*01a0*/  FADD R3, R5, 9.9999997473787516356e-06 ;  /* 0x3727c5ac05037421 */ /* 0x000fe20000000000 */
[----:B------:R-:W-:Y:S01]  /*01b0*/  FADD R6, R6, 9.9999997473787516356e-06 ;  /* 0x3727c5ac06067421 */ /* 0x000fe20000000000 */
[----:B------:R-:W-:-:S03]  /*01c0*/  FADD R7, R7, 9.9999997473787516356e-06 ;  /* 0x3727c5ac07077421 */ /* 0x000fc60000000000 */
[----:B------:R-:W0:Y:S08]  /*01d0*/  MUFU.SQRT R0, R0 ;  /* 0x0000000000007308 */ /* 0x000e300000002000 */
[----:B------:R-:W1:Y:S01]  /*01e0*/  MUFU.SQRT R24, R6 ;  /* 0x0000000600187308 */ /* 0x000e620000002000 */
[----:B0-----:R-:W-:-:S07]  /*01f0*/  FSETP.GT.AND P6, PT, R0, 8.50705917302346158658e+37, PT ;  /* 0x7e8000000000780b */ /* 0x001fce0003fc4000 */
[----:B------:R-:W0:Y:S01]  /*0200*/  MUFU.SQRT R3, R3 ;  /* 0x0000000300037308 */ /* 0x000e220000002000 */
[----:B------:R-:W-:Y:S02]  /*0210*/  FSETP.GEU.AND P5, PT, R0, 1.175494350822287508e-38, PT ;  /* 0x008000000000780b */ /* 0x000fe40003fae000 */
[----:B------:R-:W-:Y:S02]  /*0220*/  FSEL R4, R26, 1, P6 ;  /* 0x3f8000001a047808 */ /* 0x000fe40003000000 */
[----:B-1----:R-:W-:-:S03]  /*0230*/  FSETP.GT.AND P3, PT, R24, 8.50705917302346158658e+37, PT ;  /* 0x7e8000001800780b */ /* 0x002fc60003f64000 */
[----:B------:R-:W1:Y:S01]  /*0240*/  MUFU.SQRT R18, R7 ;  /* 0x0000000700127308 */ /* 0x000e620000002000 */
[----:B------:R-:W-:Y:S02]  /*0250*/  FSETP.GEU.AND P0, PT, R24, 1.175494350822287508e-38, PT ;  /* 0x008000001800780b */ /* 0x000fe40003f0e000 */
[----:B------:R-:W-:Y:S01]  /*0260*/  FSEL R15, R26, 1, P3 ;  /* 0x3f8000001a0f7808 */ /* 0x000fe20001800000 */
[----:B------:R-:W-:Y:S02]  /*0270*/  @P6 FMUL R0, R0, 0.25 ;  /* 0x3e80000000006820 */ /* 0x000fe40000400000 */
[----:B------:R-:W-:Y:S01]  /*0280*/  @!P5 FMUL R4, R4, 16777216 ;  /* 0x4b8000000404d820 */ /* 0x000fe20000400000 */
[C---:B0-----:R-:W-:Y:S01]  /*0290*/  FSETP.GT.AND P4, PT, R3.reuse, 8.50705917302346158658e+37, PT ;  /* 0x7e8000000300780b */ /* 0x041fe20003f84000 */
[----:B------:R-:W-:Y:S01]  /*02a0*/  @!P5 FMUL R0, R0, 16777216 ;  /* 0x4b8000000000d820 */ /* 0x000fe20000400000 */
[----:B------:R-:W-:Y:S02]  /*02b0*/  FSETP.GEU.AND P1, PT, R3, 1.175494350822287508e-38, PT ;  /* 0x008000000300780b */ /* 0x000fe40003f2e000 */
[----:B------:R-:W-:Y:S01]  /*02c0*/  FSEL R14, R26, 1, P4 ;  /* 0x3f8000001a0e7808 */ /* 0x000fe20002000000 */
[----:B------:R-:W-:Y:S01]  /*02d0*/  @P3 FMUL R24, R24, 0.25 ;  /* 0x3e80000018183820 */ /* 0x000fe20000400000 */
[----:B------:R-:W0:Y:S01]  /*02e0*/  MUFU.RCP R27, R0 ;  /* 0x00000000001b7308 */ /* 0x000e220000001000 */
[----:B-1----:R-:W-:-:S02]  /*02f0*/  FSETP.GT.AND P2, PT, R18, 8.50705917302346158658e+37, PT ;  /* 0x7e8000001200780b */ /* 0x002fc40003f44000 */
[----:B------:R-:W-:Y:S01]  /*0300*/  @!P0 FMUL R24, R24, 16777216 ;  /* 0x4b80000018188820 */ /* 0x000fe20000400000 */
[----:B------:R-:W-:-:S03]  /*0310*/  FSETP.GEU.AND P6, PT, R18, 1.175494350822287508e-38, PT ;  /* 0x008000001200780b */ /* 0x000fc60003fce000 */
[----:B------:R-:W-:Y:S02]  /*0320*/  @P4 FMUL R3, R3, 0.25 ;  /* 0x3e80000003034820 */ /* 0x000fe40000400000 */
[----:B------:R-:W1:Y:S02]  /*0330*/  MUFU.RCP R24, R24 ;  /* 0x0000001800187308 */ /* 0x000e640000001000 */
[----:B------:R-:W-:-:S03]  /*0340*/  @!P1 FMUL R3, R3, 16777216 ;  /* 0x4b80000003039820 */ /* 0x000fc60000400000 */
[----:B------:R-:W-:Y:S01]  /*0350*/  @P2 FMUL R18, R18, 0.25 ;  /* 0x3e80000012122820 */ /* 0x000fe20000400000 */
[----:B0-----:R-:W-:Y:S02]  /*0360*/  FMUL R27, R27, R4 ;  /* 0x000000041b1b7220 */ /* 0x001fe40000400000 */
[----:B------:R-:W0:Y:S01]  /*0370*/  MUFU.RCP R25, R3 ;  /* 0x0000000300197308 */ /* 0x000e220000001000 */
[----:B------:R-:W3:Y:S01]  /*0380*/  LDG.E.128 R4, desc[UR4][R20.64] ;  /* 0x0000000414047981 */ /* 0x000ee2000c1e1d00 */
[----:B------:R-:W-:Y:S01]  /*0390*/  @!P6 FMUL R18, R18, 16777216 ;  /* 0x4b8000001212e820 */ /* 0x000fe20000400000 */
[----:B------:R-:W-:Y:S01]  /*03a0*/  @!P1 FMUL R14, R14, 16777216 ;  /* 0x4b8000000e0e9820 */ /* 0x000fe20000400000 */
[----:B------:R-:W-:-:S04]  /*03b0*/  @!P0 FMUL R15, R15, 16777216 ;  /* 0x4b8000000f0f8820 */ /* 0x000fc80000400000 */
[----:B------:R2:W4:Y:S01]  /*03c0*/  MUFU.RCP R0, R18 ;  /* 0x0000001200007308 */ /* 0x0005220000001000 */
[----:B-1----:R-:W-:Y:S01]  /*03d0*/  FMUL R24, R24, R15 ;  /* 0x0000000f18187220 */ /* 0x002fe20000400000 */
[----:B------:R-:W5:Y:S01]  /*03e0*/  LDG.E.128 R20, desc[UR4][R20.64+0x800] ;  /* 0x0008000414147981 */ /* 0x000f62000c1e1d00 */
[----:B0-----:R-:W-:-:S03]  /*03f0*/  FMUL R25, R25, R14 ;  /* 0x0000000e19197220 */ /* 0x001fc60000400000 */
[----:B------:R-:W5:Y:S04]  /*0400*/  LDG.E.EL.128 R12, desc[UR4][R12.64] ;  /* 0x000000040c0c7981 */ /* 0x000f68000c2e1d00 */
[----:B--2---:R-:W2:Y:S01]  /*0410*/  LDG.E.EL.128 R16, desc[UR4][R16.64] ;  /* 0x0000000410107981 */ /* 0x004ea2000c2e1d00 */
[----:B------:R-:W-:-:S05]  /*0420*/  FSEL R3, R26, 1, P2 ;  /* 0x3f8000001a037808 */ /* 0x000fca0001000000 */
[----:B------:R-:W-:-:S04]  /*0430*/  @!P6 FMUL R3, R3, 16777216 ;  /* 0x4b8000000303e820 */ /* 0x000fc80000400000 */
[----:B----4-:R-:W-:Y:S01]  /*0440*/  FMUL R0, R0, R3 ;  /* 0x0000000300007220 */ /* 0x010fe20000400000 */
[----:B------:R-:W-:Y:S01]  /*0450*/  BSSY B0, `(.L_x_0) ;  /* 0x000003f000007945 */ /* 0x000fe20003800000 */
[----:B---3--:R-:W-:-:S04]  /*0460*/  FADD R4, R4, -R8 ;  /* 0x8000000804047221 */ /* 0x008fc80000000000 */
[----:B------:R-:W-:Y:S01]  /*0470*/  FMUL R3, R4, R27 ;  /* 0x0000001b04037220 */ /* 0x000fe20000400000 */
[----:B-----5:R-:W-:-:S03]  /*0480*/  FADD R29, R20, -R8 ;  /* 0x80000008141d7221 */ /* 0x020fc60000000000 */
[----:B--2---:R-:W-:-:S04]  /*0490*/  FFMA R3, R12, R3, R16 ;  /* 0x000000030c037223 */ /* 0x004fc80000000010 */
[----:B------:R-:W-:-:S05]  /*04a0*/  FMUL R8, R3, 1.4426950216293334961 ;  /* 0x3fb8aa3b03087820 */ /* 0x000fca0000400000 */
[----:B------:R-:W-:-:S13]  /*04b0*/  FSETP.GEU.AND P0, PT, R8, -126, PT ;  /* 0xc2fc00000800780b */ /* 0x000fda0003f0e000 */
[----:B------:R-:W-:-:S06]  /*04c0*/  @!P0 FMUL R8, R8, 0.5 ;  /* 0x3f00000008088820 */ /* 0x000fcc0000400000 */
[----:B------:R-:W0:Y:S01]  /*04d0*/  MUFU.EX2 R8, R8 ;  /* 0x0000000800087308 */ /* 0x000e220000000800 */
[----:B------:R-:W-:Y:S01]  /*04e0*/  FADD R4, R5, -R9 ;  /* 0x8000000905047221 */ /* 0x000fe20000000000 */
[----:B0-----:R-:W-:-:S04]  /*04f0*/  @!P0 FMUL R8, R8, R8 ;  /* 0x0000000808088220 */ /* 0x001fc80000400000 */
[----:B------:R-:W-:-:S05]  /*0500*/  FADD.FTZ.RZ R5, R8, 1 ;  /* 0x3f80000008057421 */ /* 0x000fca000001c000 */
[----:B------:R-:W-:Y:S01]  /*0510*/  IADD3 R5, R5, -0x3f400000, RZ ;  /* 0xc0c0000005057810 */ /* 0x000fe20007ffe0ff */
[----:B------:R-:W-:-:S03]  /*0520*/  FADD R28, R21, -R9 ;  /* 0x80000009151c7221 */ /* 0x000fc60000000000 */
[----:B------:R-:W-:-:S04]  /*0530*/  LOP3.LUT R5, R5, 0xff800000, RZ, 0xc0, !PT ;  /* 0xff80000005057812 */ /* 0x000fc800078ec0ff */
[----:B------:R-:W-:Y:S02]  /*0540*/  IADD3 R9, -R5, 0x40800000, RZ ;  /* 0x4080000005097810 */ /* 0x000fe40007ffe1ff */
[----:B------:R-:W-:-:S03]  /*0550*/  IADD3 R20, R8, -R5, RZ ;  /* 0x8000000508147210 */ /* 0x000fc60007ffe0ff */
[----:B------:R-:W-:Y:S01]  /*0560*/  FFMA.FTZ R9, R9, R26, -1 ;  /* 0xbf80000009097423 */ /* 0x000fe2000001001a */
[----:B------:R-:W-:-:S03]  /*0570*/  MOV R21, 0x3d39bf78 ;  /* 0x3d39bf7800157802 */ /* 0x000fc60000000f00 */
[----:B------:R-:W-:-:S04]  /*0580*/  FADD R20, R20, R9 ;  /* 0x0000000914147221 */ /* 0x000fc80000000000 */
[----:B------:R-:W-:-:S04]  /*0590*/  FFMA.FTZ R9, R20, -R21, 0.10546888411045074463 ;  /* 0x3dd8001214097423 */ /* 0x000fc80000010815 */
[----:B------:R-:W-:Y:S01]  /*05a0*/  FFMA.FTZ R9, R20, R9, -0.13229703903198242188 ;  /* 0xbe0778e014097423 */ /* 0x000fe20000010009 */
[----:B------:R-:W-:-:S03]  /*05b0*/  FMUL R4, R4, R25 ;  /* 0x0000001904047220 */ /* 0x000fc60000400000 */
[----:B------:R-:W-:Y:S01]  /*05c0*/  FFMA.FTZ R9, R20, R9, 0.14491446316242218018 ;  /* 0x3e14647514097423 */ /* 0x000fe20000010009 */
[----:B------:R-:W-:-:S03]  /*05d0*/  FFMA R4, R13, R4, R17 ;  /* 0x000000040d047223 */ /* 0x000fc60000000011 */
[----:B------:R-:W-:Y:S01]  /*05e0*/  FFMA.FTZ R9, R20, R9, -0.16641564667224884033 ;  /* 0xbe2a68dd14097423 */ /* 0x000fe20000010009 */
[----:B------:R-:W-:-:S03]  /*05f0*/  FMUL R26, R4, 1.4426950216293334961 ;  /* 0x3fb8aa3b041a7820 */ /* 0x000fc60000400000 */
[----:B------:R-:W-:Y:S02]  /*0600*/  FFMA.FTZ R9, R20, R9, 0.19988867640495300293 ;  /* 0x3e4caf9e14097423 */ /* 0x000fe40000010009 */
[----:B------:R-:W-:Y:S02]  /*0610*/  FSETP.GEU.AND P0, PT, R26, -126, PT ;  /* 0xc2fc00001a00780b */ /* 0x000fe40003f0e000 */
[----:B------:R-:W-:-:S04]  /*0620*/  FFMA.FTZ R9, R20, R9, -0.25000196695327758789 ;  /* 0xbe80004214097423 */ /* 0x000fc80000010009 */
[----:B------:R-:W-:-:S04]  /*0630*/  FFMA.FTZ R9, R20, R9, 0.33333510160446166992 ;  /* 0x3eaaaae614097423 */ /* 0x000fc80000010009 */
[----:B------:R-:W-:-:S04]  /*0640*/  FFMA.FTZ R9, R20, R9, -0.5 ;  /* 0xbf00000014097423 */ /* 0x000fc80000010009 */
[----:B------:R-:W-:Y:S01]  /*0650*/  FMUL R9, R20, R9 ;  /* 0x0000000914097220 */ /* 0x000fe20000400000 */
[----:B------:R-:W-:-:S03]  /*0660*/  @!P0 FMUL R26, R26, 0.5 ;  /* 0x3f0000001a1a8820 */ /* 0x000fc60000400000 */
[----:B------:R-:W-:Y:S02]  /*0670*/  FFMA.FTZ R20, R20, R9, R20 ;  /* 0x0000000914147223 */ /* 0x000fe40000010014 */
[----:B------:R-:W0:Y:S01]  /*0680*/  MUFU.EX2 R9, R26 ;  /* 0x0000001a00097308 */ /* 0x000e220000000800 */
[----:B------:R-:W-:-:S05]  /*0690*/  I2FP.F32.S32 R5, R5 ;  /* 0x0000000500057245 */ /* 0x000fca0000201400 */
[----:B------:R-:W-:-:S04]  /*06a0*/  FMUL R5, R5, 1.1920928955078125e-07 ;  /* 0x3400000005057820 */ /* 0x000fc80000400000 */
[----:B------:R-:W-:Y:S01]  /*06b0*/  FFMA.FTZ R20, R5, 0.69314718246459960938, R20 ;  /* 0x3f31721805147823 */ /* 0x000fe20000010014 */
[----:B0-----:R-:W-:-:S04]  /*06c0*/  @!P0 FMUL R9, R9, R9 ;  /* 0x0000000909098220 */ /* 0x001fc80000400000 */
[----:B------:R-:W-:Y:S01]  /*06d0*/  FADD.FTZ.RZ R5, R9, 1 ;  /* 0x3f80000009057421 */ /* 0x000fe2000001c000 */
[----:B------:R-:W-:-:S04]  /*06e0*/  FMUL R27, R29, R27 ;  /* 0x0000001b1d1b7220 */ /* 0x000fc80000400000 */
[----:B------:R-:W-:Y:S01]  /*06f0*/  IADD3 R5, R5, -0x3f400000, RZ ;  /* 0xc0c0000005057810 */ /* 0x000fe20007ffe0ff */
[----:B------:R-:W-:-:S03]  /*0700*/  FFMA R12, R12, R27, R16 ;  /* 0x0000001b0c0c7223 */ /* 0x000fc60000000010 */
[----:B------:R-:W-:Y:S01]  /*0710*/  LOP3.LUT R16, R5, 0xff800000, RZ, 0xc0, !PT ;  /* 0xff80000005107812 */ /* 0x000fe200078ec0ff */
[--C-:B------:R-:W-:Y:S01]  /*0720*/  FADD R5, R6, -R10.reuse ;  /* 0x8000000a06057221 */ /* 0x100fe20000000000 */
[----:B------:R-:W-:Y:S02]  /*0730*/  HFMA2.MMA R6, -RZ, RZ, 1.625, 0 ;  /* 0x3e800000ff067435 */ /* 0x000fe400000001ff */
[----:B------:R-:W-:Y:S01]  /*0740*/  IADD3 R29, -R16, 0x40800000, RZ ;  /* 0x40800000101d7810 */ /* 0x000fe20007ffe1ff */
[----:B------:R-:W-:Y:S01]  /*0750*/  FADD R27, R22, -R10 ;  /* 0x8000000a161b7221 */ /* 0x000fe20000000000 */
[----:B------:R-:W-:Y:S02]  /*0760*/  IADD3 R22, R9, -R16, RZ ;  /* 0x8000001009167210 */ /* 0x000fe40007ffe0ff */
[----:B------:R-:W-:-:S04]  /*0770*/  ISETP.GE.U32.AND P0, PT, R8, 0x7f800000, PT ;  /* 0x7f8000000800780c */ /* 0x000fc80003f06070 */
[----:B------:R-:W-:Y:S01]  /*0780*/  FFMA.FTZ R29, R29, R6, -1 ;  /* 0xbf8000001d1d7423 */ /* 0x000fe20000010006 */
[----:B------:R-:W-:-:S03]  /*0790*/  FMUL R28, R28, R25 ;  /* 0x000000191c1c7220 */ /* 0x000fc60000400000 */
[----:B------:R-:W-:-:S04]  /*07a0*/  FADD R22, R22, R29 ;  /* 0x0000001d16167221 */ /* 0x000fc80000000000 */
[----:B------:R-:W-:-:S04]  /*07b0*/  FFMA.FTZ R25, R22, -R21, 0.10546888411045074463 ;  /* 0x3dd8001216197423 */ /* 0x000fc80000010815 */
[----:B------:R-:W-:-:S04]  /*07c0*/  FFMA.FTZ R25, R22, R25, -0.13229703903198242188 ;  /* 0xbe0778e016197423 */ /* 0x000fc80000010019 */
[----:B------:R-:W-:Y:S01]  /*07d0*/  FFMA.FTZ R25, R22, R25, 0.14491446316242218018 ;  /* 0x3e14647516197423 */ /* 0x000fe20000010019 */
[----:B------:R-:W-:Y:S06]  /*07e0*/  @!P0 BRA `(.L_x_1) ;  /* 0x0000000000148947 */ /* 0x000fec0003800000 */
[----:B------:R-:W-:-:S13]  /*07f0*/  ISETP.GE.AND P0, PT, R8, -0x407fffff, PT ;  /* 0xbf8000010800780c */ /* 0x000fda0003f06270 */
[----:B------:R-:W-:-:S05]  /*0800*/  @P0 MOV R29, 0x7f800000 ;  /* 0x7f800000001d0802 */ /* 0x000fca0000000f00 */
[C---:B------:R-:W-:Y:S01]  /*0810*/  @P0 FFMA.FTZ R20, R8.reuse, R29, +INF ;  /* 0x7f80000008140423 */ /* 0x040fe2000001001d */
[----:B------:R-:W-:-:S04]  /*0820*/  FSETP.NEU.AND P0, PT, R8, RZ, PT ;  /* 0x000000ff0800720b */ /* 0x000fc80003f0d000 */
[----:B------:R-:W-:-:S09]  /*0830*/  FSEL R20, R20, -RZ, P0 ;  /* 0x800000ff14147208 */ /* 0x000fd20000000000 */
.L_x_1:
[----:B------:R-:W-:Y:S05]  /*0840*/  BSYNC B0 ;  /* 0x0000000000007941 */ /* 0x000fea0003800000 */
.L_x_0:
[C---:B------:R-:W-:Y:S01]  /*0850*/  FFMA.FTZ R25, R22.reuse, R25, -0.16641564667224884033 ;  /* 0xbe2a68dd16197423 */ /* 0x040fe20000010019 */
[----:B------:R-:W-:Y:S01]  /*0860*/  FMUL R5, R5, R24 ;  /* 0x0000001805057220 */ /* 0x000fe20000400000 */
[----:B------:R-:W-:Y:S01]  /*0870*/  FADD R7, R7, -R11 ;  /* 0x8000000b07077221 */ /* 0x000fe20000000000 */
[----:B------:R-:W-:Y:S01]  /*0880*/  FFMA R13, R13, R28, R17 ;  /* 0x0000001c0d0d7223 */ /* 0x000fe20000000011 */
[----:B------:R-:W-:Y:S01]  /*0890*/  FFMA.FTZ R25, R22, R25, 0.19988867640495300293 ;  /* 0x3e4caf9e16197423 */ /* 0x000fe20000010019 */
[--C-:B------:R-:W-:Y:S01]  /*08a0*/  FFMA R10, R14, R5, R18.reuse ;  /* 0x000000050e0a7223 */ /* 0x100fe20000000012 */
[----:B------:R-:W-:Y:S01]  /*08b0*/  FMUL R26, R7, R0 ;  /* 0x00000000071a7220 */ /* 0x000fe20000400000 */
[----:B------:R-:W-:Y:S01]  /*08c0*/  FMUL R27, R24, R27 ;  /* 0x0000001b181b7220 */ /* 0x000fe20000400000 */
[----:B------:R-:W-:Y:S01]  /*08d0*/  FFMA.FTZ R5, R22, R25, -0.25000196695327758789 ;  /* 0xbe80004216057423 */ /* 0x000fe20000010019 */
[----:B------:R-:W-:Y:S01]  /*08e0*/  FMUL R25, R10, 1.4426950216293334961 ;  /* 0x3fb8aa3b0a197820 */ /* 0x000fe20000400000 */
[----:B------:R-:W-:Y:S01]  /*08f0*/  FADD R23, R23, -R11 ;  /* 0x8000000b17177221 */ /* 0x000fe20000000000 */
[----:B------:R-:W-:Y:S01]  /*0900*/  FFMA R14, R14, R27, R18 ;  /* 0x0000001b0e0e7223 */ /* 0x000fe20000000012 */
[----:B------:R-:W-:Y:S01]  /*0910*/  FFMA.FTZ R5, R22, R5, 0.33333510160446166992 ;  /* 0x3eaaaae616057423 */ /* 0x000fe20000010005 */
[----:B------:R-:W-:Y:S01]  /*0920*/  FMUL R27, R13, 1.4426950216293334961 ;  /* 0x3fb8aa3b0d1b7820 */ /* 0x000fe20000400000 */
[----:B------:R-:W-:Y:S01]  /*0930*/  FSETP.GEU.AND P0, PT, R25, -126, PT ;  /* 0xc2fc00001900780b */ /* 0x000fe20003f0e000 */
[----:B------:R-:W-:Y:S01]  /*0940*/  FMUL R0, R0, R23 ;  /* 0x0000001700007220 */ /* 0x000fe20000400000 */
[----:B------:R-:W-:Y:S01]  /*0950*/  FFMA.FTZ R5, R22, R5, -0.5 ;  /* 0xbf00000016057423 */ /* 0x000fe20000010005 */
[----:B------:R-:W-:Y:S01]  /*0960*/  FMUL R23, R12, 1.4426950216293334961 ;  /* 0x3fb8aa3b0c177820 */ /* 0x000fe20000400000 */
[----:B------:R-:W-:Y:S02]  /*0970*/  BSSY B0, `(.L_x_2) ;  /* 0x000004a000007945 */ /* 0x000fe40003800000 */
[----:B------:R-:W-:-:S04]  /*0980*/  FMUL R5, R22, R5 ;  /* 0x0000000516057220 */ /* 0x000fc80000400000 */
[----:B------:R-:W-:Y:S01]  /*0990*/  FFMA.FTZ R8, R22, R5, R22 ;  /* 0x0000000516087223 */ /* 0x000fe20000010016 */
[C-C-:B------:R-:W-:Y:S01]  /*09a0*/  FFMA R5, R15.reuse, R26, R19.reuse ;  /* 0x0000001a0f057223 */ /* 0x140fe20000000013 */
[----:B------:R-:W-:Y:S01]  /*09b0*/  FFMA R15, R15, R0, R19 ;  /* 0x000000000f0f7223 */ /* 0x000fe20000000013 */
[----:B------:R-:W-:Y:S02]  /*09c0*/  @!P0 FMUL R25, R25, 0.5 ;  /* 0x3f00000019198820 */ /* 0x000fe40000400000 */
[----:B------:R-:W-:Y:S02]  /*09d0*/  FMUL R26, R5, 1.4426950216293334961 ;  /* 0x3fb8aa3b051a7820 */ /* 0x000fe40000400000 */
[----:B------:R-:W0:Y:S03]  /*09e0*/  MUFU.EX2 R7, R25 ;  /* 0x0000001900077308 */ /* 0x000e260000000800 */
[----:B------:R-:W-:Y:S01]  /*09f0*/  FSETP.GEU.AND P1, PT, R26, -126, PT ;  /* 0xc2fc00001a00780b */ /* 0x000fe20003f2e000 */
[----:B0-----:R-:W-:-:S12]  /*0a00*/  @!P0 FMUL R7, R7, R7 ;  /* 0x0000000707078220 */ /* 0x001fd80000400000 */
[----:B------:R-:W-:Y:S01]  /*0a10*/  @!P1 FMUL R26, R26, 0.5 ;  /* 0x3f0000001a1a9820 */ /* 0x000fe20000400000 */
[----:B------:R-:W-:Y:S01]  /*0a20*/  FSETP.GEU.AND P0, PT, R23, -126, PT ;  /* 0xc2fc00001700780b */ /* 0x000fe20003f0e000 */
[----:B------:R-:W-:Y:S02]  /*0a30*/  FADD.FTZ.RZ R22, R7, 1 ;  /* 0x3f80000007167421 */ /* 0x000fe4000001c000 */
[----:B------:R-:W0:Y:S03]  /*0a40*/  MUFU.EX2 R17, R26 ;  /* 0x0000001a00117308 */ /* 0x000e260000000800 */
[----:B------:R-:W-:-:S04]  /*0a50*/  IADD3 R22, R22, -0x3f400000, RZ ;  /* 0xc0c0000016167810 */ /* 0x000fc80007ffe0ff */
[----:B------:R-:W-:-:S03]  /*0a60*/  LOP3.LUT R22, R22, 0xff800000, RZ, 0xc0, !PT ;  /* 0xff80000016167812 */ /* 0x000fc600078ec0ff */
[----:B------:R-:W-:Y:S01]  /*0a70*/  @!P0 FMUL R23, R23, 0.5 ;  /* 0x3f00000017178820 */ /* 0x000fe20000400000 */
[----:B------:R-:W-:Y:S02]  /*0a80*/  IADD3 R25, -R22, 0x40800000, RZ ;  /* 0x4080000016197810 */ /* 0x000fe40007ffe1ff */
[----:B------:R-:W-:Y:S01]  /*0a90*/  IADD3 R18, R7, -R22, RZ ;  /* 0x8000001607127210 */ /* 0x000fe20007ffe0ff */
[----:B0-----:R-:W-:Y:S01]  /*0aa0*/  @!P1 FMUL R17, R17, R17 ;  /* 0x0000001111119220 */ /* 0x001fe20000400000 */
[----:B------:R-:W-:Y:S01]  /*0ab0*/  FSETP.GEU.AND P1, PT, R27, -126, PT ;  /* 0xc2fc00001b00780b */ /* 0x000fe20003f2e000 */
[----:B------:R-:W-:Y:S02]  /*0ac0*/  FFMA.FTZ R25, R25, R6, -1 ;  /* 0xbf80000019197423 */ /* 0x000fe40000010006 */
[----:B------:R-:W-:Y:S02]  /*0ad0*/  FADD.FTZ.RZ R24, R17, 1 ;  /* 0x3f80000011187421 */ /* 0x000fe4000001c000 */
[----:B------:R-:W-:-:S03]  /*0ae0*/  FADD R18, R18, R25 ;  /* 0x0000001912127221 */ /* 0x000fc60000000000 */
[----:B------:R-:W-:Y:S01]  /*0af0*/  IADD3 R24, R24, -0x3f400000, RZ ;  /* 0xc0c0000018187810 */ /* 0x000fe20007ffe0ff */
[----:B------:R-:W-:-:S03]  /*0b00*/  FFMA.FTZ R11, R18, -R21, 0.10546888411045074463 ;  /* 0x3dd80012120b7423 */ /* 0x000fc60000010815 */
[----:B------:R-:W-:Y:S01]  /*0b10*/  LOP3.LUT R24, R24, 0xff800000, RZ, 0xc0, !PT ;  /* 0xff80000018187812 */ /* 0x000fe200078ec0ff */
[C---:B------:R-:W-:Y:S01]  /*0b20*/  FFMA.FTZ R11, R18.reuse, R11, -0.13229703903198242188 ;  /* 0xbe0778e0120b7423 */ /* 0x040fe2000001000b */
[----:B------:R-:W-:Y:S02]  /*0b30*/  @!P1 FMUL R27, R27, 0.5 ;  /* 0x3f0000001b1b9820 */ /* 0x000fe40000400000 */
[----:B------:R-:W-:Y:S01]  /*0b40*/  IADD3 R25, -R24, 0x40800000, RZ ;  /* 0x4080000018197810 */ /* 0x000fe20007ffe1ff */
[----:B------:R-:W-:Y:S01]  /*0b50*/  FFMA.FTZ R11, R18, R11, 0.14491446316242218018 ;  /* 0x3e146475120b7423 */ /* 0x000fe2000001000b */
[----:B------:R-:W-:-:S03]  /*0b60*/  IADD3 R28, R17, -R24, RZ ;  /* 0x80000018111c7210 */ /* 0x000fc60007ffe0ff */
[----:B------:R-:W-:Y:S01]  /*0b70*/  FFMA.FTZ R25, R25, R6, -1 ;  /* 0xbf80000019197423 */ /* 0x000fe20000010006 */
[----:B------:R-:W-:-:S03]  /*0b80*/  FFMA.FTZ R11, R18, R11, -0.16641564667224884033 ;  /* 0xbe2a68dd120b7423 */ /* 0x000fc6000001000b */
[----:B------:R-:W-:Y:S01]  /*0b90*/  FADD R28, R28, R25 ;  /* 0x000000191c1c7221 */ /* 0x000fe20000000000 */
[----:B------:R-:W-:-:S03]  /*0ba0*/  FFMA.FTZ R11, R18, R11, 0.19988867640495300293 ;  /* 0x3e4caf9e120b7423 */ /* 0x000fc6000001000b */
[----:B------:R-:W-:Y:S01]  /*0bb0*/  FFMA.FTZ R19, R28, -R21, 0.10546888411045074463 ;  /* 0x3dd800121c137423 */ /* 0x000fe20000010815 */
[----:B------:R-:W-:-:S03]  /*0bc0*/  FFMA.FTZ R11, R18, R11, -0.25000196695327758789 ;  /* 0xbe800042120b7423 */ /* 0x000fc6000001000b */
[----:B------:R-:W-:Y:S01]  /*0bd0*/  FFMA.FTZ R25, R28, R19, -0.13229703903198242188 ;  /* 0xbe0778e01c197423 */ /* 0x000fe20000010013 */
[----:B------:R-:W-:Y:S02]  /*0be0*/  FFMA.FTZ R19, R18, R11, 0.33333510160446166992 ;  /* 0x3eaaaae612137423 */ /* 0x000fe4000001000b */
[----:B------:R-:W0:Y:S01]  /*0bf0*/  MUFU.EX2 R11, R23 ;  /* 0x00000017000b7308 */ /* 0x000e220000000800 */
[----:B------:R-:W-:Y:S01]  /*0c00*/  FFMA.FTZ R25, R28, R25, 0.14491446316242218018 ;  /* 0x3e1464751c197423 */ /* 0x000fe20000010019 */
[----:B------:R-:W-:-:S03]  /*0c10*/  FFMA.FTZ R19, R18, R19, -0.5 ;  /* 0xbf00000012137423 */ /* 0x000fc60000010013 */
[----:B------:R-:W-:Y:S01]  /*0c20*/  FFMA.FTZ R25, R28, R25, -0.16641564667224884033 ;  /* 0xbe2a68dd1c197423 */ /* 0x000fe20000010019 */
[----:B------:R-:W-:-:S03]  /*0c30*/  FMUL R19, R18, R19 ;  /* 0x0000001312137220 */ /* 0x000fc60000400000 */
[----:B------:R-:W-:Y:S01]  /*0c40*/  FFMA.FTZ R25, R28, R25, 0.19988867640495300293 ;  /* 0x3e4caf9e1c197423 */ /* 0x000fe20000010019 */
[----:B------:R-:W-:Y:S01]  /*0c50*/  FFMA.FTZ R0, R18, R19, R18 ;  /* 0x0000001312007223 */ /* 0x000fe20000010012 */
[----:B------:R-:W-:Y:S02]  /*0c60*/  I2FP.F32.S32 R19, R16 ;  /* 0x0000001000137245 */ /* 0x000fe40000201400 */
[C---:B------:R-:W-:Y:S01]  /*0c70*/  FFMA.FTZ R25, R28.reuse, R25, -0.25000196695327758789 ;  /* 0xbe8000421c197423 */ /* 0x040fe20000010019 */
[----:B0-----:R-:W-:Y:S01]  /*0c80*/  @!P0 FMUL R11, R11, R11 ;  /* 0x0000000b0b0b8220 */ /* 0x001fe20000400000 */
[----:B------:R-:W-:Y:S02]  /*0c90*/  ISETP.GE.U32.AND P0, PT, R9, 0x7f800000, PT ;  /* 0x7f8000000900780c */ /* 0x000fe40003f06070 */
[----:B------:R-:W-:Y:S01]  /*0ca0*/  FFMA.FTZ R25, R28, R25, 0.33333510160446166992 ;  /* 0x3eaaaae61c197423 */ /* 0x000fe20000010019 */
[----:B------:R-:W-:Y:S01]  /*0cb0*/  FMUL R19, R19, 1.1920928955078125e-07 ;  /* 0x3400000013137820 */ /* 0x000fe20000400000 */
[----:B------:R-:W-:-:S02]  /*0cc0*/  FADD.FTZ.RZ R18, R11, 1 ;  /* 0x3f8000000b127421 */ /* 0x000fc4000001c000 */
[C---:B------:R-:W-:Y:S01]  /*0cd0*/  FFMA.FTZ R25, R28.reuse, R25, -0.5 ;  /* 0xbf0000001c197423 */ /* 0x040fe20000010019 */
[----:B------:R-:W-:Y:S02]  /*0ce0*/  FFMA.FTZ R19, R19, 0.69314718246459960938, R8 ;  /* 0x3f31721813137823 */ /* 0x000fe40000010008 */
[----:B------:R-:W-:Y:S01]  /*0cf0*/  IADD3 R18, R18, -0x3f400000, RZ ;  /* 0xc0c0000012127810 */ /* 0x000fe20007ffe0ff */
[----:B------:R-:W-:-:S03]  /*0d00*/  FMUL R25, R28, R25 ;  /* 0x000000191c197220 */ /* 0x000fc60000400000 */
[----:B------:R-:W-:Y:S01]  /*0d10*/  LOP3.LUT R26, R18, 0xff800000, RZ, 0xc0, !PT ;  /* 0xff800000121a7812 */ /* 0x000fe200078ec0ff */
[----:B------:R-:W-:Y:S01]  /*0d20*/  FFMA.FTZ R25, R28, R25, R28 ;  /* 0x000000191c197223 */ /* 0x000fe2000001001c */
[----:B------:R-:W0:Y:S02]  /*0d30*/  MUFU.EX2 R18, R27 ;  /* 0x0000001b00127308 */ /* 0x000e240000000800 */
[----:B------:R-:W-:Y:S02]  /*0d40*/  IADD3 R23, -R26, 0x40800000, RZ ;  /* 0x408000001a177810 */ /* 0x000fe40007ffe1ff */
[----:B------:R-:W-:-:S03]  /*0d50*/  IADD3 R16, R11, -R26, RZ ;  /* 0x8000001a0b107210 */ /* 0x000fc60007ffe0ff */
[----:B------:R-:W-:-:S04]  /*0d60*/  FFMA.FTZ R23, R23, R6, -1 ;  /* 0xbf80000017177423 */ /* 0x000fc80000010006 */
[----:B------:R-:W-:-:S04]  /*0d70*/  FADD R16, R16, R23 ;  /* 0x0000001710107221 */ /* 0x000fc80000000000 */
[----:B------:R-:W-:Y:S01]  /*0d80*/  FFMA.FTZ R23, R16, -R21, 0.10546888411045074463 ;  /* 0x3dd8001210177423 */ /* 0x000fe20000010815 */
[----:B0-----:R-:W-:-:S03]  /*0d90*/  @!P1 FMUL R18, R18, R18 ;  /* 0x0000001212129220 */ /* 0x001fc60000400000 */
[----:B------:R-:W-:Y:S01]  /*0da0*/  FFMA.FTZ R23, R16, R23, -0.13229703903198242188 ;  /* 0xbe0778e010177423 */ /* 0x000fe20000010017 */
[----:B------:R-:W-:Y:S06]  /*0db0*/  @!P0 BRA `(.L_x_3) ;  /* 0x0000000000148947 */ /* 0x000fec0003800000 */
[----:B------:R-:W-:-:S13]  /*0dc0*/  ISETP.GE.AND P0, PT, R9, -0x407fffff, PT ;  /* 0xbf8000010900780c */ /* 0x000fda0003f06270 */
[----:B------:R-:W-:-:S05]  /*0dd0*/  @P0 MOV R8, 0x7f800000 ;  /* 0x7f80000000080802 */ /* 0x000fca0000000f00 */
[C---:B------:R-:W-:Y:S01]  /*0de0*/  @P0 FFMA.FTZ R19, R9.reuse, R8, +INF ;  /* 0x7f80000009130423 */ /* 0x040fe20000010008 */
[----:B------:R-:W-:-:S04]  /*0df0*/  FSETP.NEU.AND P0, PT, R9, RZ, PT ;  /* 0x000000ff0900720b */ /* 0x000fc80003f0d000 */
[----:B------:R-:W-:-:S09]  /*0e00*/  FSEL R19, R19, -RZ, P0 ;  /* 0x800000ff13137208 */ /* 0x000fd20000000000 */
.L_x_3:
[----:B------:R-:W-:Y:S05]  /*0e10*/  BSYNC B0 ;  /* 0x0000000000007941 */ /* 0x000fea0003800000 */
.L_x_2:
[----:B------:R-:W-:Y:S01]  /*0e20*/  FADD.FTZ.RZ R8, R18, 1 ;  /* 0x3f80000012087421 */ /* 0x000fe2000001c000 */
[----:B------:R-:W-:Y:S01]  /*0e30*/  FFMA.FTZ R23, R16, R23, 0.14491446316242218018 ;  /* 0x3e14647510177423 */ /* 0x000fe20000010017 */
[----:B------:R-:W-:Y:S01]  /*0e40*/  FMUL R28, R14, 1.4426950216293334961 ;  /* 0x3fb8aa3b0e1c7820 */ /* 0x000fe20000400000 */
[----:B------:R-:W-:Y:S01]  /*0e50*/  I2FP.F32.S32 R24, R24 ;  /* 0x0000001800187245 */ /* 0x000fe20000201400 */
[----:B------:R-:W-:Y:S01]  /*0e60*/  BSSY B0, `(.L_x_4) ;  /* 0x0000061000007945 */ /* 0x000fe20003800000 */
[----:B------:R-:W-:Y:S01]  /*0e70*/  FFMA.FTZ R23, R16, R23, -0.16641564667224884033 ;  /* 0xbe2a68dd10177423 */ /* 0x000fe20000010017 */
[----:B------:R-:W-:Y:S02]  /*0e80*/  IADD3 R8, R8, -0x3f400000, RZ ;  /* 0xc0c0000008087810 */ /* 0x000fe40007ffe0ff */
[----:B------:R-:W-:Y:S01]  /*0e90*/  FSETP.GEU.AND P0, PT, R28, -126, PT ;  /* 0xc2fc00001c00780b */ /* 0x000fe20003f0e000 */
[----:B------:R-:W-:Y:S01]  /*0ea0*/  FFMA.FTZ R23, R16, R23, 0.19988867640495300293 ;  /* 0x3e4caf9e10177423 */ /* 0x000fe20000010017 */
[----:B------:R-:W-:Y:S01]  /*0eb0*/  LOP3.LUT R27, R8, 0xff800000, RZ, 0xc0, !PT ;  /* 0xff800000081b7812 */ /* 0x000fe200078ec0ff */
[----:B------:R-:W-:Y:S01]  /*0ec0*/  FMUL R24, R24, 1.1920928955078125e-07 ;  /* 0x3400000018187820 */ /* 0x000fe20000400000 */
[----:B------:R-:W-:Y:S01]  /*0ed0*/  I2FP.F32.S32 R26, R26 ;  /* 0x0000001a001a7245 */ /* 0x000fe20000201400 */
[----:B------:R-:W-:Y:S01]  /*0ee0*/  FFMA.FTZ R23, R16, R23, -0.25000196695327758789 ;  /* 0xbe80004210177423 */ /* 0x000fe20000010017 */
[----:B------:R-:W-:-:S02]  /*0ef0*/  IADD3 R9, -R27, 0x40800000, RZ ;  /* 0x408000001b097810 */ /* 0x000fc40007ffe1ff */
[----:B------:R-:W-:Y:S01]  /*0f00*/  IADD3 R8, R18, -R27, RZ ;  /* 0x8000001b12087210 */ /* 0x000fe20007ffe0ff */
[----:B------:R-:W-:Y:S01]  /*0f10*/  FFMA.FTZ R23, R16, R23, 0.33333510160446166992 ;  /* 0x3eaaaae610177423 */ /* 0x000fe20000010017 */
[----:B------:R-:W-:Y:S01]  /*0f20*/  FMUL R26, R26, 1.1920928955078125e-07 ;  /* 0x340000001a1a7820 */ /* 0x000fe20000400000 */
[----:B------:R-:W-:Y:S01]  /*0f30*/  FFMA.FTZ R9, R9, R6, -1 ;  /* 0xbf80000009097423 */ /* 0x000fe20000010006 */
[----:B------:R-:W-:Y:S01]  /*0f40*/  I2FP.F32.S32 R27, R27 ;  /* 0x0000001b001b7245 */ /* 0x000fe20000201400 */
[----:B------:R-:W-:Y:S01]  /*0f50*/  FFMA.FTZ R23, R16, R23, -0.5 ;  /* 0xbf00000010177423 */ /* 0x000fe20000010017 */
[----:B------:R-:W-:Y:S01]  /*0f60*/  @!P0 FMUL R28, R28, 0.5 ;  /* 0x3f0000001c1c8820 */ /* 0x000fe20000400000 */
[----:B------:R-:W-:Y:S01]  /*0f70*/  FADD R8, R8, R9 ;  /* 0x0000000908087221 */ /* 0x000fe20000000000 */
[----:B------:R-:W-:Y:S01]  /*0f80*/  ISETP.GE.U32.AND P6, PT, R7, 0x7f800000, PT ;  /* 0x7f8000000700780c */ /* 0x000fe20003fc6070 */
[----:B------:R-:W-:Y:S01]  /*0f90*/  FMUL R9, R16, R23 ;  /* 0x0000001710097220 */ /* 0x000fe20000400000 */
[----:B------:R-:W-:Y:S01]  /*0fa0*/  FMUL R27, R27, 1.1920928955078125e-07 ;  /* 0x340000001b1b7820 */ /* 0x000fe20000400000 */
[----:B------:R-:W-:Y:S01]  /*0fb0*/  FFMA.FTZ R23, R8, -R21, 0.10546888411045074463 ;  /* 0x3dd8001208177423 */ /* 0x000fe20000010815 */
[----:B------:R-:W-:Y:S01]  /*0fc0*/  I2FP.F32.S32 R22, R22 ;  /* 0x0000001600167245 */ /* 0x000fe20000201400 */
[----:B------:R-:W-:Y:S01]  /*0fd0*/  FFMA.FTZ R9, R16, R9, R16 ;  /* 0x0000000910097223 */ /* 0x000fe20000010010 */
[----:B------:R-:W-:Y:S01]  /*0fe0*/  FFMA.FTZ R16, R24, 0.69314718246459960938, R25 ;  /* 0x3f31721818107823 */ /* 0x000fe20000010019 */
[----:B------:R-:W-:Y:S01]  /*0ff0*/  FFMA.FTZ R23, R8, R23, -0.13229703903198242188 ;  /* 0xbe0778e008177423 */ /* 0x000fe20000010017 */
[----:B------:R-:W-:Y:S01]  /*1000*/  ISETP.GE.U32.AND P1, PT, R17, 0x7f800000, PT ;  /* 0x7f8000001100780c */ /* 0x000fe20003f26070 */
[----:B------:R-:W-:Y:S01]  /*1010*/  FFMA.FTZ R9, R26, 0.69314718246459960938, R9 ;  /* 0x3f3172181a097823 */ /* 0x000fe20000010009 */
[----:B------:R-:W-:Y:S01]  /*1020*/  ISETP.GE.U32.AND P2, PT, R11, 0x7f800000, PT ;  /* 0x7f8000000b00780c */ /* 0x000fe20003f46070 */
[----:B------:R-:W-:Y:S01]  /*1030*/  FFMA.FTZ R23, R8, R23, 0.14491446316242218018 ;  /* 0x3e14647508177423 */ /* 0x000fe20000010017 */
[----:B------:R-:W-:-:S03]  /*1040*/  ISETP.GE.U32.AND P3, PT, R18, 0x7f800000, PT ;  /* 0x7f8000001200780c */ /* 0x000fc60003f66070 */
[----:B------:R-:W-:-:S04]  /*1050*/  FFMA.FTZ R23, R8, R23, -0.16641564667224884033 ;  /* 0xbe2a68dd08177423 */ /* 0x000fc80000010017 */
[----:B------:R-:W-:-:S04]  /*1060*/  FFMA.FTZ R23, R8, R23, 0.19988867640495300293 ;  /* 0x3e4caf9e08177423 */ /* 0x000fc80000010017 */
[----:B------:R-:W-:-:S04]  /*1070*/  FFMA.FTZ R23, R8, R23, -0.25000196695327758789 ;  /* 0xbe80004208177423 */ /* 0x000fc80000010017 */
[C---:B------:R-:W-:Y:S02]  /*1080*/  FFMA.FTZ R29, R8.reuse, R23, 0.33333510160446166992 ;  /* 0x3eaaaae6081d7423 */ /* 0x040fe40000010017 */
[----:B------:R-:W0:Y:S02]  /*1090*/  MUFU.EX2 R23, R28 ;  /* 0x0000001c00177308 */ /* 0x000e240000000800 */
[----:B------:R-:W-:-:S04]  /*10a0*/  FFMA.FTZ R29, R8, R29, -0.5 ;  /* 0xbf000000081d7423 */ /* 0x000fc8000001001d */
[----:B------:R-:W-:-:S04]  /*10b0*/  FMUL R29, R8, R29 ;  /* 0x0000001d081d7220 */ /* 0x000fc80000400000 */
[----:B------:R-:W-:Y:S01]  /*10c0*/  FFMA.FTZ R8, R8, R29, R8 ;  /* 0x0000001d08087223 */ /* 0x000fe20000010008 */
[----:B------:R-:W-:-:S03]  /*10d0*/  FMUL R29, R15, 1.4426950216293334961 ;  /* 0x3fb8aa3b0f1d7820 */ /* 0x000fc60000400000 */
[----:B------:R-:W-:Y:S01]  /*10e0*/  FFMA.FTZ R8, R27, 0.69314718246459960938, R8 ;  /* 0x3f3172181b087823 */ /* 0x000fe20000010008 */
[----:B0-----:R-:W-:Y:S01]  /*10f0*/  @!P0 FMUL R23, R23, R23 ;  /* 0x0000001717178220 */ /* 0x001fe20000400000 */
[----:B------:R-:W-:-:S03]  /*1100*/  FSETP.GEU.AND P0, PT, R29, -126, PT ;  /* 0xc2fc00001d00780b */ /* 0x000fc60003f0e000 */
[C---:B------:R-:W-:Y:S01]  /*1110*/  FADD.FTZ.RZ R24, R23.reuse, 1 ;  /* 0x3f80000017187421 */ /* 0x040fe2000001c000 */
[----:B------:R-:W-:-:S04]  /*1120*/  ISETP.GE.U32.AND P4, PT, R23, 0x7f800000, PT ;  /* 0x7f8000001700780c */ /* 0x000fc80003f86070 */
[----:B------:R-:W-:-:S04]  /*1130*/  IADD3 R24, R24, -0x3f400000, RZ ;  /* 0xc0c0000018187810 */ /* 0x000fc80007ffe0ff */
[----:B------:R-:W-:Y:S01]  /*1140*/  LOP3.LUT R26, R24, 0xff800000, RZ, 0xc0, !PT ;  /* 0xff800000181a7812 */ /* 0x000fe200078ec0ff */
[----:B------:R-:W-:-:S03]  /*1150*/  @!P0 FMUL R29, R29, 0.5 ;  /* 0x3f0000001d1d8820 */ /* 0x000fc60000400000 */
[----:B------:R-:W-:Y:S01]  /*1160*/  IADD3 R25, -R26, 0x40800000, RZ ;  /* 0x408000001a197810 */ /* 0x000fe20007ffe1ff */
[----:B------:R-:W0:Y:S01]  /*1170*/  MUFU.EX2 R24, R29 ;  /* 0x0000001d00187308 */ /* 0x000e220000000800 */
[----:B------:R-:W-:Y:S02]  /*1180*/  IADD3 R28, R23, -R26, RZ ;  /* 0x8000001a171c7210 */ /* 0x000fe40007ffe0ff */
[----:B------:R-:W-:Y:S01]  /*1190*/  I2FP.F32.S32 R26, R26 ;  /* 0x0000001a001a7245 */ /* 0x000fe20000201400 */
[----:B------:R-:W-:-:S04]  /*11a0*/  FFMA.FTZ R25, R25, R6, -1 ;  /* 0xbf80000019197423 */ /* 0x000fc80000010006 */
[----:B------:R-:W-:Y:S01]  /*11b0*/  FADD R28, R28, R25 ;  /* 0x000000191c1c7221 */ /* 0x000fe20000000000 */
[----:B------:R-:W-:-:S03]  /*11c0*/  FMUL R26, R26, 1.1920928955078125e-07 ;  /* 0x340000001a1a7820 */ /* 0x000fc60000400000 */
[----:B------:R-:W-:Y:S01]  /*11d0*/  FFMA.FTZ R25, R28, -R21, 0.10546888411045074463 ;  /* 0x3dd800121c197423 */ /* 0x000fe20000010815 */
[----:B0-----:R-:W-:-:S03]  /*11e0*/  @!P0 FMUL R24, R24, R24 ;  /* 0x0000001818188220 */ /* 0x001fc60000400000 */
[----:B------:R-:W-:Y:S01]  /*11f0*/  FFMA.FTZ R25, R28, R25, -0.13229703903198242188 ;  /* 0xbe0778e01c197423 */ /* 0x000fe20000010019 */
[----:B------:R-:W-:-:S03]  /*1200*/  FSETP.GT.AND P0, PT, R3, 20, PT ;  /* 0x41a000000300780b */ /* 0x000fc60003f04000 */
[----:B------:R-:W-:Y:S01]  /*1210*/  FFMA.FTZ R25, R28, R25, 0.14491446316242218018 ;  /* 0x3e1464751c197423 */ /* 0x000fe20000010019 */
[----:B------:R-:W-:-:S03]  /*1220*/  ISETP.GE.U32.AND P5, PT, R24, 0x7f800000, PT ;  /* 0x7f8000001800780c */ /* 0x000fc60003fa6070 */
[----:B------:R-:W-:-:S04]  /*1230*/  FFMA.FTZ R25, R28, R25, -0.16641564667224884033 ;  /* 0xbe2a68dd1c197423 */ /* 0x000fc80000010019 */
[----:B------:R-:W-:-:S04]  /*1240*/  FFMA.FTZ R25, R28, R25, 0.19988867640495300293 ;  /* 0x3e4caf9e1c197423 */ /* 0x000fc80000010019 */
[----:B------:R-:W-:-:S04]  /*1250*/  FFMA.FTZ R25, R28, R25, -0.25000196695327758789 ;  /* 0xbe8000421c197423 */ /* 0x000fc80000010019 */
[----:B------:R-:W-:-:S04]  /*1260*/  FFMA.FTZ R25, R28, R25, 0.33333510160446166992 ;  /* 0x3eaaaae61c197423 */ /* 0x000fc80000010019 */
[----:B------:R-:W-:-:S04]  /*1270*/  FFMA.FTZ R25, R28, R25, -0.5 ;  /* 0xbf0000001c197423 */ /* 0x000fc80000010019 */
[----:B------:R-:W-:-:S04]  /*1280*/  FMUL R25, R28, R25 ;  /* 0x000000191c197220 */ /* 0x000fc80000400000 */
[----:B------:R-:W-:Y:S01]  /*1290*/  FFMA.FTZ R27, R28, R25, R28 ;  /* 0x000000191c1b7223 */ /* 0x000fe2000001001c */
[----:B------:R-:W-:-:S05]  /*12a0*/  FADD.FTZ.RZ R25, R24, 1 ;  /* 0x3f80000018197421 */ /* 0x000fca000001c000 */
[----:B------:R-:W-:-:S04]  /*12b0*/  IADD3 R25, R25, -0x3f400000, RZ ;  /* 0xc0c0000019197810 */ /* 0x000fc80007ffe0ff */
[----:B------:R-:W-:-:S04]  /*12c0*/  LOP3.LUT R25, R25, 0xff800000, RZ, 0xc0, !PT ;  /* 0xff80000019197812 */ /* 0x000fc800078ec0ff */
[----:B------:R-:W-:-:S05]  /*12d0*/  IADD3 R28, -R25, 0x40800000, RZ ;  /* 0x40800000191c7810 */ /* 0x000fca0007ffe1ff */
[----:B------:R-:W-:Y:S01]  /*12e0*/  FFMA.FTZ R29, R28, R6, -1 ;  /* 0xbf8000001c1d7423 */ /* 0x000fe20000010006 */
[----:B------:R-:W-:Y:S02]  /*12f0*/  IADD3 R6, R24, -R25, RZ ;  /* 0x8000001918067210 */ /* 0x000fe40007ffe0ff */
[----:B------:R-:W-:-:S03]  /*1300*/  I2FP.F32.S32 R25, R25 ;  /* 0x0000001900197245 */ /* 0x000fc60000201400 */
[----:B------:R-:W-:-:S04]  /*1310*/  FADD R6, R6, R29 ;  /* 0x0000001d06067221 */ /* 0x000fc80000000000 */
[----:B------:R-:W-:-:S04]  /*1320*/  FFMA.FTZ R21, R6, -R21, 0.10546888411045074463 ;  /* 0x3dd8001206157423 */ /* 0x000fc80000010815 */
[----:B------:R-:W-:-:S04]  /*1330*/  FFMA.FTZ R21, R6, R21, -0.13229703903198242188 ;  /* 0xbe0778e006157423 */ /* 0x000fc80000010015 */
[----:B------:R-:W-:-:S04]  /*1340*/  FFMA.FTZ R21, R6, R21, 0.14491446316242218018 ;  /* 0x3e14647506157423 */ /* 0x000fc80000010015 */
[----:B------:R-:W-:-:S04]  /*1350*/  FFMA.FTZ R21, R6, R21, -0.16641564667224884033 ;  /* 0xbe2a68dd06157423 */ /* 0x000fc80000010015 */
[----:B------:R-:W-:-:S04]  /*1360*/  FFMA.FTZ R21, R6, R21, 0.19988867640495300293 ;  /* 0x3e4caf9e06157423 */ /* 0x000fc80000010015 */
[----:B------:R-:W-:-:S04]  /*1370*/  FFMA.FTZ R21, R6, R21, -0.25000196695327758789 ;  /* 0xbe80004206157423 */ /* 0x000fc80000010015 */
[----:B------:R-:W-:-:S04]  /*1380*/  FFMA.FTZ R21, R6, R21, 0.33333510160446166992 ;  /* 0x3eaaaae606157423 */ /* 0x000fc80000010015 */
[----:B------:R-:W-:-:S04]  /*1390*/  FFMA.FTZ R21, R6, R21, -0.5 ;  /* 0xbf00000006157423 */ /* 0x000fc80000010015 */
[----:B------:R-:W-:-:S04]  /*13a0*/  FMUL R21, R6, R21 ;  /* 0x0000001506157220 */ /* 0x000fc80000400000 */
[----:B------:R-:W-:Y:S01]  /*13b0*/  FFMA.FTZ R6, R6, R21, R6 ;  /* 0x0000001506067223 */ /* 0x000fe20000010006 */
[----:B------:R-:W-:Y:S01]  /*13c0*/  FFMA.FTZ R21, R26, 0.69314718246459960938, R27 ;  /* 0x3f3172181a157823 */ /* 0x000fe2000001001b */
[----:B------:R-:W-:Y:S01]  /*13d0*/  FMUL R27, R25, 1.1920928955078125e-07 ;  /* 0x34000000191b7820 */ /* 0x000fe20000400000 */
[----:B------:R-:W-:-:S03]  /*13e0*/  FMUL R25, R22, 1.1920928955078125e-07 ;  /* 0x3400000016197820 */ /* 0x000fc60000400000 */
[----:B------:R-:W-:Y:S01]  /*13f0*/  FFMA.FTZ R6, R27, 0.69314718246459960938, R6 ;  /* 0x3f3172181b067823 */ /* 0x000fe20000010006 */
[----:B------:R-:W-:Y:S01]  /*1400*/  FFMA.FTZ R25, R25, 0.69314718246459960938, R0 ;  /* 0x3f31721819197823 */ /* 0x000fe20000010000 */
[----:B------:R-:W-:Y:S06]  /*1410*/  @!P6 BRA `(.L_x_5) ;  /* 0x000000000014e947 */ /* 0x000fec0003800000 */
[----:B------:R-:W-:-:S13]  /*1420*/  ISETP.GE.AND P6, PT, R7, -0x407fffff, PT ;  /* 0xbf8000010700780c */ /* 0x000fda0003fc6270 */
[----:B------:R-:W-:-:S05]  /*1430*/  @P6 MOV R0, 0x7f800000 ;  /* 0x7f80000000006802 */ /* 0x000fca0000000f00 */
[C---:B------:R-:W-:Y:S01]  /*1440*/  @P6 FFMA.FTZ R25, R7.reuse, R0, +INF ;  /* 0x7f80000007196423 */ /* 0x040fe20000010000 */
[----:B------:R-:W-:-:S04]  /*1450*/  FSETP.NEU.AND P6, PT, R7, RZ, PT ;  /* 0x000000ff0700720b */ /* 0x000fc80003fcd000 */
[----:B------:R-:W-:-:S09]  /*1460*/  FSEL R25, R25, -RZ, P6 ;  /* 0x800000ff19197208 */ /* 0x000fd20003000000 */
.L_x_5:
[----:B------:R-:W-:Y:S05]  /*1470*/  BSYNC B0 ;  /* 0x0000000000007941 */ /* 0x000fea0003800000 */
.L_x_4:
[----:B------:R-:W-:Y:S04]  /*1480*/  BSSY B0, `(.L_x_6) ;  /* 0x0000007000007945 */ /* 0x000fe80003800000 */
[----:B------:R-:W-:Y:S05]  /*1490*/  @!P1 BRA `(.L_x_7) ;  /* 0x0000000000149947 */ /* 0x000fea0003800000 */
[C---:B------:R-:W-:Y:S02]  /*14a0*/  ISETP.GE.AND P1, PT, R17.reuse, -0x407fffff, PT ;  /* 0xbf8000011100780c */ /* 0x040fe40003f26270 */
[----:B------:R-:W-:-:S11]  /*14b0*/  FSETP.NEU.AND P6, PT, R17, RZ, PT ;  /* 0x000000ff1100720b */ /* 0x000fd60003fcd000 */
[----:B------:R-:W-:-:S05]  /*14c0*/  @P1 MOV R0, 0x7f800000 ;  /* 0x7f80000000001802 */ /* 0x000fca0000000f00 */
[----:B------:R-:W-:-:S05]  /*14d0*/  @P1 FFMA.FTZ R16, R17, R0, +INF ;  /* 0x7f80000011101423 */ /* 0x000fca0000010000 */
[----:B------:R-:W-:-:S07]  /*14e0*/  FSEL R16, R16, -RZ, P6 ;  /* 0x800000ff10107208 */ /* 0x000fce0003000000 */
.L_x_7:
[----:B------:R-:W-:Y:S05]  /*14f0*/  BSYNC B0 ;  /* 0x0000000000007941 */ /* 0x000fea0003800000 */
.L_x_6:
[----:B------:R-:W-:Y:S04]  /*1500*/  BSSY B0, `(.L_x_8) ;  /* 0x0000007000007945 */ /* 0x000fe80003800000 */
[----:B------:R-:W-:Y:S05]  /*1510*/  @!P2 BRA `(.L_x_9) ;  /* 0x000000000014a947 */ /* 0x000fea0003800000 */
[C---:B------:R-:W-:Y:S02]  /*1520*/  ISETP.GE.AND P1, PT, R11.reuse, -0x407fffff, PT ;  /* 0xbf8000010b00780c */ /* 0x040fe40003f26270 */
[----:B------:R-:W-:-:S11]  /*1530*/  FSETP.NEU.AND P2, PT, R11, RZ, PT ;  /* 0x000000ff0b00720b */ /* 0x000fd60003f4d000 */
[----:B------:R-:W-:-:S05]  /*1540*/  @P1 MOV R0, 0x7f800000 ;  /* 0x7f80000000001802 */ /* 0x000fca0000000f00 */
[----:B------:R-:W-:-:S05]  /*1550*/  @P1 FFMA.FTZ R9, R11, R0, +INF ;  /* 0x7f8000000b091423 */ /* 0x000fca0000010000 */
[----:B------:R-:W-:-:S07]  /*1560*/  FSEL R9, R9, -RZ, P2 ;  /* 0x800000ff09097208 */ /* 0x000fce0001000000 */
.L_x_9:
[----:B------:R-:W-:Y:S05]  /*1570*/  BSYNC B0 ;  /* 0x0000000000007941 */ /* 0x000fea0003800000 */
.L_x_8:
[----:B------:R-:W-:Y:S04]  /*1580*/  BSSY B0, `(.L_x_10) ;  /* 0x0000007000007945 */ /* 0x000fe80003800000 */
[----:B------:R-:W-:Y:S05]  /*1590*/  @!P3 BRA `(.L_x_11) ;  /* 0x000000000014b947 */ /* 0x000fea0003800000 */
[C---:B------:R-:W-:Y:S02]  /*15a0*/  ISETP.GE.AND P1, PT, R18.reuse, -0x407fffff, PT ;  /* 0xbf8000011200780c */ /* 0x040fe40003f26270 */
[----:B------:R-:W-:-:S11]  /*15b0*/  FSETP.NEU.AND P2, PT, R18, RZ, PT ;  /* 0x000000ff1200720b */ /* 0x000fd60003f4d000 */
[----:B------:R-:W-:-:S05]  /*15c0*/  @P1 MOV R7, 0x7f800000 ;  /* 0x7f80000000071802 */ /* 0x000fca0000000f00 */
[----:B------:R-:W-:-:S05]  /*15d0*/  @P1 FFMA.FTZ R8, R18, R7, +INF ;  /* 0x7f80000012081423 */ /* 0x000fca0000010007 */
[----:B------:R-:W-:-:S07]  /*15e0*/  FSEL R8, R8, -RZ, P2 ;  /* 0x800000ff08087208 */ /* 0x000fce0001000000 */
.L_x_11:
[----:B------:R-:W-:Y:S05]  /*15f0*/  BSYNC B0 ;  /* 0x0000000000007941 */ /* 0x000fea0003800000 */
.L_x_10:
[----:B------:R-:W-:Y:S04]  /*1600*/  BSSY B0, `(.L_x_12) ;  /* 0x0000007000007945 */ /* 0x000fe80003800000 */
[----:B------:R-:W-:Y:S05]  /*1610*/  @!P4 BRA `(.L_x_13) ;  /* 0x000000000014c947 */ /* 0x000fea0003800000 */
[C---:B------:R-:W-:Y:S02]  /*1620*/  ISETP.GE.AND P1, PT, R23.reuse, -0x407fffff, PT ;  /* 0xbf8000011700780c */ /* 0x040fe40003f26270 */
[----:B------:R-:W-:-:S11]  /*1630*/  FSETP.NEU.AND P2, PT, R23, RZ, PT ;  /* 0x000000ff1700720b */ /* 0x000fd60003f4d000 */
[----:B------:R-:W-:-:S05]  /*1640*/  @P1 MOV R0, 0x7f800000 ;  /* 0x7f80000000001802 */ /* 0x000fca0000000f00 */
[----:B------:R-:W-:-:S05]  /*1650*/  @P1 FFMA.FTZ R21, R23, R0, +INF ;  /* 0x7f80000017151423 */ /* 0x000fca0000010000 */
[----:B------:R-:W-:-:S07]  /*1660*/  FSEL R21, R21, -RZ, P2 ;  /* 0x800000ff15157208 */ /* 0x000fce0001000000 */
.L_x_13:
[----:B------:R-:W-:Y:S05]  /*1670*/  BSYNC B0 ;  /* 0x0000000000007941 */ /* 0x000fea0003800000 */
.L_x_12:
[----:B------:R-:W-:Y:S04]  /*1680*/  BSSY B0, `(.L_x_14) ;  /* 0x0000007000007945 */ /* 0x000fe80003800000 */
[----:B------:R-:W-:Y:S05]  /*1690*/  @!P5 BRA `(.L_x_15) ;  /* 0x000000000014d947 */ /* 0x000fea0003800000 */
[C---:B------:R-:W-:Y:S02]  /*16a0*/  ISETP.GE.AND P1, PT, R24.reuse, -0x407fffff, PT ;  /* 0xbf8000011800780c */ /* 0x040fe40003f26270 */
[----:B------:R-:W-:-:S11]  /*16b0*/  FSETP.NEU.AND P2, PT, R24, RZ, PT ;  /* 0x000000ff1800720b */ /* 0x000fd60003f4d000 */
[----:B------:R-:W-:-:S05]  /*16c0*/  @P1 MOV R7, 0x7f800000 ;  /* 0x7f80000000071802 */ /* 0x000fca0000000f00 */
[----:B------:R-:W-:-:S05]  /*16d0*/  @P1 FFMA.FTZ R6, R24, R7, +INF ;  /* 0x7f80000018061423 */ /* 0x000fca0000010007 */
[----:B------:R-:W-:-:S07]  /*16e0*/  FSEL R6, R6, -RZ, P2 ;  /* 0x800000ff06067208 */ /* 0x000fce0001000000 */
.L_x_15:
[----:B------:R-:W-:Y:S05]  /*16f0*/  BSYNC B0 ;  /* 0x0000000000007941 */ /* 0x000fea0003800000 */
.L_x_14:
[----:B------:R-:W-:Y:S01]  /*1700*/  FSEL R18, R3, R20, P0 ;  /* 0x0000001403127208 */ /* 0x000fe20000000000 */
[----:B------:R-:W-:Y:S01]  /*1710*/  BSSY B0, `(.L_x_16) ;  /* 0x0000018000007945 */ /* 0x000fe20003800000 */
[----:B------:R-:W-:Y:S02]  /*1720*/  FSETP.GT.AND P1, PT, R4, 20, PT ;  /* 0x41a000000400780b */ /* 0x000fe40003f24000 */
[----:B------:R-:W-:Y:S01]  /*1730*/  FSETP.GT.AND P0, PT, R10, 20, PT ;  /* 0x41a000000a00780b */ /* 0x000fe20003f04000 */
[----:B------:R-:W-:Y:S01]  /*1740*/  FADD.FTZ R22, |R18|, -RZ ;  /* 0x800000ff12167221 */ /* 0x000fe20000010200 */
[----:B------:R-:W-:-:S04]  /*1750*/  FSEL R7, R4, R19, P1 ;  /* 0x0000001304077208 */ /* 0x000fc80000800000 */
[----:B------:R-:W-:-:S13]  /*1760*/  FSETP.GE.AND P2, PT, R22, 0.60000002384185791016, PT ;  /* 0x3f19999a1600780b */ /* 0x000fda0003f46000 */
[----:B------:R-:W-:Y:S05]  /*1770*/  @!P2 BRA `(.L_x_17) ;  /* 0x000000000028a947 */ /* 0x000fea0003800000 */
[C---:B------:R-:W-:Y:S01]  /*1780*/  FMUL R0, R22.reuse, 2.8853900432586669922 ;  /* 0x4038aa3b16007820 */ /* 0x040fe20000400000 */
[----:B------:R-:W-:Y:S01]  /*1790*/  HFMA2.MMA R20, -RZ, RZ, 1.875, 0 ;  /* 0x3f800000ff147435 */ /* 0x000fe200000001ff */
[----:B------:R-:W-:-:S04]  /*17a0*/  FSETP.GE.AND P1, PT, R22, 9.010913848876953125, PT ;  /* 0x41102cb41600780b */ /* 0x000fc80003f26000 */
[----:B------:R-:W0:Y:S02]  /*17b0*/  MUFU.EX2 R0, R0 ;  /* 0x0000000000007308 */ /* 0x000e240000000800 */
[----:B0-----:R-:W-:-:S06]  /*17c0*/  FADD R11, R0, 1 ;  /* 0x3f800000000b7421 */ /* 0x001fcc0000000000 */
[----:B------:R-:W0:Y:S02]  /*17d0*/  MUFU.RCP R11, R11 ;  /* 0x0000000b000b7308 */ /* 0x000e240000001000 */
[----:B0-----:R-:W-:-:S05]  /*17e0*/  FFMA.FTZ R17, R11, -2, R20 ;  /* 0xc00000000b117823 */ /* 0x001fca0000010014 */
[----:B------:R-:W-:-:S04]  /*17f0*/  FSEL R17, R17, 1, !P1 ;  /* 0x3f80000011117808 */ /* 0x000fc80004800000 */
[----:B------:R-:W-:Y:S01]  /*1800*/  LOP3.LUT R18, R17, 0x80000000, R18, 0xf8, !PT ;  /* 0x8000000011127812 */ /* 0x000fe200078ef812 */
[----:B------:R-:W-:Y:S06]  /*1810*/  BRA `(.L_x_18) ;  /* 0x00000000001c7947 */ /* 0x000fec0003800000 */
.L_x_17:
[----:B------:R-:W-:Y:S01]  /*1820*/  MOV R0, 0x3c80f082 ;  /* 0x3c80f08200007802 */ /* 0x000fe20000000f00 */
[----:B------:R-:W-:-:S04]  /*1830*/  FMUL R11, R18, R18 ;  /* 0x00000012120b7220 */ /* 0x000fc80000400000 */
[----:B------:R-:W-:-:S04]  /*1840*/  FFMA.FTZ R0, R11, R0, -0.052303962409496307373 ;  /* 0xbd563cae0b007423 */ /* 0x000fc80000010000 */
[----:B------:R-:W-:-:S04]  /*1850*/  FFMA.FTZ R0, R11, R0, 0.1331529766321182251 ;  /* 0x3e0859410b007423 */ /* 0x000fc80000010000 */
[----:B------:R-:W-:-:S04]  /*1860*/  FFMA.FTZ R0, R11, R0, -0.33332768082618713379 ;  /* 0xbeaaa9ed0b007423 */ /* 0x000fc80000010000 */
[----:B------:R-:W-:-:S04]  /*1870*/  FFMA.FTZ R11, R11, R0, RZ ;  /* 0x000000000b0b7223 */ /* 0x000fc800000100ff */
[----:B------:R-:W-:-:S07]  /*1880*/  FFMA.FTZ R18, R18, R11, R18 ;  /* 0x0000000b12127223 */ /* 0x000fce0000010012 */
.L_x_18:
[----:B------:R-:W-:Y:S05]  /*1890*/  BSYNC B0 ;  /* 0x0000000000007941 */ /* 0x000fea0003800000 */
.L_x_16:
[----:B------:R-:W-:Y:S01]  /*18a0*/  FADD.FTZ R22, |R7|, -RZ ;  /* 0x800000ff07167221 */ /* 0x000fe20000010200 */
[----:B------:R-:W-:Y:S01]  /*18b0*/  BSSY B0, `(.L_x_19) ;  /* 0x0000016000007945 */ /* 0x000fe20003800000 */
[----:B------:R-:W-:Y:S02]  /*18c0*/  FSETP.GT.AND P1, PT, R5, 20, PT ;  /* 0x41a000000500780b */ /* 0x000fe40003f24000 */
[----:B------:R-:W-:Y:S02]  /*18d0*/  FSEL R11, R10, R25, P0 ;  /* 0x000000190a0b7208 */ /* 0x000fe40000000000 */
        /* <DEDUP_REMOVED lines=12> */
.L_x_20:
[----:B------:R-:W-:Y:S01]  /*19a0*/  MOV R0, 0x3c80f082 ;  /* 0x3c80f08200007802 */ /* 0x000fe20000000f00 */
[----:B------:R-:W-:-:S04]  /*19b0*/  FMUL R17, R7, R7 ;  /* 0x0000000707117220 */ /* 0x000fc80000400000 */
[----:B------:R-:W-:-:S04]  /*19c0*/  FFMA.FTZ R0, R17, R0, -0.052303962409496307373 ;  /* 0xbd563cae11007423 */ /* 0x000fc80000010000 */
[----:B------:R-:W-:-:S04]  /*19d0*/  FFMA.FTZ R0, R17, R0, 0.1331529766321182251 ;  /* 0x3e08594111007423 */ /* 0x000fc80000010000 */
[----:B------:R-:W-:-:S04]  /*19e0*/  FFMA.FTZ R0, R17, R0, -0.33332768082618713379 ;  /* 0xbeaaa9ed11007423 */ /* 0x000fc80000010000 */
[----:B------:R-:W-:-:S04]  /*19f0*/  FFMA.FTZ R0, R17, R0, RZ ;  /* 0x0000000011007223 */ /* 0x000fc800000100ff */
[----:B------:R-:W-:-:S07]  /*1a00*/  FFMA.FTZ R7, R7, R0, R7 ;  /* 0x0000000007077223 */ /* 0x000fce0000010007 */
.L_x_21:
[----:B------:R-:W-:Y:S05]  /*1a10*/  BSYNC B0 ;  /* 0x0000000000007941 */ /* 0x000fea0003800000 */
.L_x_19:
        /* <DEDUP_REMOVED lines=16> */
.L_x_23:
[----:B------:R-:W-:Y:S01]  /*1b20*/  MOV R0, 0x3c80f082 ;  /* 0x3c80f08200007802 */ /* 0x000fe20000000f00 */
[----:B------:R-:W-:-:S04]  /*1b30*/  FMUL R17, R11, R11 ;  /* 0x0000000b0b117220 */ /* 0x000fc80000400000 */
[----:B------:R-:W-:-:S04]  /*1b40*/  FFMA.FTZ R0, R17, R0, -0.052303962409496307373 ;  /* 0xbd563cae11007423 */ /* 0x000fc80000010000 */
[----:B------:R-:W-:-:S04]  /*1b50*/  FFMA.FTZ R0, R17, R0, 0.1331529766321182251 ;  /* 0x3e08594111007423 */ /* 0x000fc80000010000 */
[----:B------:R-:W-:-:S04]  /*1b60*/  FFMA.FTZ R0, R17, R0, -0.33332768082618713379 ;  /* 0xbeaaa9ed11007423 */ /* 0x000fc80000010000 */
[----:B------:R-:W-:-:S04]  /*1b70*/  FFMA.FTZ R0, R17, R0, RZ ;  /* 0x0000000011007223 */ /* 0x000fc800000100ff */
[----:B------:R-:W-:-:S07]  /*1b80*/  FFMA.FTZ R11, R11, R0, R11 ;  /* 0x000000000b0b7223 */ /* 0x000fce000001000b */
.L_x_24:
[----:B------:R-:W-:Y:S05]  /*1b90*/  BSYNC B0 ;  /* 0x0000000000007941 */ /* 0x000fea0003800000 */
.L_x_22:
        /* <DEDUP_REMOVED lines=16> */
.L_x_26:
[----:B------:R-:W-:Y:S01]  /*1ca0*/  MOV R0, 0x3c80f082 ;  /* 0x3c80f08200007802 */ /* 0x000fe20000000f00 */
[----:B------:R-:W-:-:S04]  /*1cb0*/  FMUL R9, R16, R16 ;  /* 0x0000001010097220 */ /* 0x000fc80000400000 */
[----:B------:R-:W-:-:S04]  /*1cc0*/  FFMA.FTZ R0, R9, R0, -0.052303962409496307373 ;  /* 0xbd563cae09007423 */ /* 0x000fc80000010000 */
[----:B------:R-:W-:-:S04]  /*1cd0*/  FFMA.FTZ R0, R9, R0, 0.1331529766321182251 ;  /* 0x3e08594109007423 */ /* 0x000fc80000010000 */
[----:B------:R-:W-:-:S04]  /*1ce0*/  FFMA.FTZ R0, R9, R0, -0.33332768082618713379 ;  /* 0xbeaaa9ed09007423 */ /* 0x000fc80000010000 */
[----:B------:R-:W-:-:S04]  /*1cf0*/  FFMA.FTZ R9, R9, R0, RZ ;  /* 0x0000000009097223 */ /* 0x000fc800000100ff */
[----:B------:R-:W-:-:S07]  /*1d00*/  FFMA.FTZ R16, R16, R9, R16 ;  /* 0x0000000910107223 */ /* 0x000fce0000010010 */
.L_x_27:
[----:B------:R-:W-:Y:S05]  /*1d10*/  BSYNC B0 ;  /* 0x0000000000007941 */ /* 0x000fea0003800000 */
.L_x_25:
        /* <DEDUP_REMOVED lines=16> */
.L_x_29:
[----:B------:R-:W-:Y:S01]  /*1e20*/  MOV R0, 0x3c80f082 ;  /* 0x3c80f08200007802 */ /* 0x000fe20000000f00 */
[----:B------:R-:W-:-:S04]  /*1e30*/  FMUL R9, R17, R17 ;  /* 0x0000001111097220 */ /* 0x000fc80000400000 */
[----:B------:R-:W-:-:S04]  /*1e40*/  FFMA.FTZ R0, R9, R0, -0.052303962409496307373 ;  /* 0xbd563cae09007423 */ /* 0x000fc80000010000 */
[----:B------:R-:W-:-:S04]  /*1e50*/  FFMA.FTZ R0, R9, R0, 0.1331529766321182251 ;  /* 0x3e08594109007423 */ /* 0x000fc80000010000 */
[----:B------:R-:W-:-:S04]  /*1e60*/  FFMA.FTZ R0, R9, R0, -0.33332768082618713379 ;  /* 0xbeaaa9ed09007423 */ /* 0x000fc80000010000 */
[----:B------:R-:W-:-:S04]  /*1e70*/  FFMA.FTZ R0, R9, R0, RZ ;  /* 0x0000000009007223 */ /* 0x000fc800000100ff */
[----:B------:R-:W-:-:S07]  /*1e80*/  FFMA.FTZ R17, R17, R0, R17 ;  /* 0x0000000011117223 */ /* 0x000fce0000010011 */
.L_x_30:
[----:B------:R-:W-:Y:S05]  /*1e90*/  BSYNC B0 ;  /* 0x0000000000007941 */ /* 0x000fea0003800000 */
.L_x_28:
        /* <DEDUP_REMOVED lines=16> */
.L_x_32:
[----:B------:R-:W-:Y:S01]  /*1fa0*/  MOV R0, 0x3c80f082 ;  /* 0x3c80f08200007802 */ /* 0x000fe20000000f00 */
[----:B------:R-:W-:-:S04]  /*1fb0*/  FMUL R9, R8, R8 ;  /* 0x0000000808097220 */ /* 0x000fc80000400000 */
[----:B------:R-:W-:-:S04]  /*1fc0*/  FFMA.FTZ R0, R9, R0, -0.052303962409496307373 ;  /* 0xbd563cae09007423 */ /* 0x000fc80000010000 */
[----:B------:R-:W-:-:S04]  /*1fd0*/  FFMA.FTZ R0, R9, R0, 0.1331529766321182251 ;  /* 0x3e08594109007423 */ /* 0x000fc80000010000 */
[----:B------:R-:W-:-:S04]  /*1fe0*/  FFMA.FTZ R0, R9, R0, -0.33332768082618713379 ;  /* 0xbeaaa9ed09007423 */ /* 0x000fc80000010000 */
[----:B------:R-:W-:-:S04]  /*1ff0*/  FFMA.FTZ R9, R9, R0, RZ ;  /* 0x0000000009097223 */ /* 0x000fc800000100ff */
[----:B------:R-:W-:-:S07]  /*2000*/  FFMA.FTZ R20, R8, R9, R8 ;  /* 0x0000000908147223 */ /* 0x000fce0000010008 */
.L_x_33:
[----:B------:R-:W-:Y:S05]  /*2010*/  BSYNC B0 ;  /* 0x0000000000007941 */ /* 0x000fea0003800000 */
.L_x_31:
[----:B------:R-:W-:Y:S01]  /*2020*/  FADD.FTZ R19, |R21|, -RZ ;  /* 0x800000ff15137221 */ /* 0x000fe20000010200 */
[----:B------:R-:W-:Y:S01]  /*2030*/  BSSY B0, `(.L_x_34) ;  /* 0x0000015000007945 */ /* 0x000fe20003800000 */
[----:B------:R-:W-:-:S03]  /*2040*/  FSEL R6, R15, R6, P1 ;  /* 0x000000060f067208 */ /* 0x000fc60000800000 */
        /* <DEDUP_REMOVED lines=12> */
.L_x_35:
[----:B------:R-:W-:Y:S01]  /*2110*/  MOV R0, 0x3c80f082 ;  /* 0x3c80f08200007802 */ /* 0x000fe20000000f00 */
[----:B------:R-:W-:-:S04]  /*2120*/  FMUL R9, R21, R21 ;  /* 0x0000001515097220 */ /* 0x000fc80000400000 */
[----:B------:R-:W-:-:S04]  /*2130*/  FFMA.FTZ R0, R9, R0, -0.052303962409496307373 ;  /* 0xbd563cae09007423 */ /* 0x000fc80000010000 */
[----:B------:R-:W-:-:S04]  /*2140*/  FFMA.FTZ R0, R9, R0, 0.1331529766321182251 ;  /* 0x3e08594109007423 */ /* 0x000fc80000010000 */
[----:B------:R-:W-:-:S04]  /*2150*/  FFMA.FTZ R0, R9, R0, -0.33332768082618713379 ;  /* 0xbeaaa9ed09007423 */ /* 0x000fc80000010000 */
[----:B------:R-:W-:-:S04]  /*2160*/  FFMA.FTZ R0, R9, R0, RZ ;  /* 0x0000000009007223 */ /* 0x000fc800000100ff */
[----:B------:R-:W-:-:S07]  /*2170*/  FFMA.FTZ R21, R21, R0, R21 ;  /* 0x0000000015157223 */ /* 0x000fce0000010015 */
.L_x_36:
[----:B------:R-:W-:Y:S05]  /*2180*/  BSYNC B0 ;  /* 0x0000000000007941 */ /* 0x000fea0003800000 */
.L_x_34:
[----:B------:R-:W-:Y:S01]  /*2190*/  FADD.FTZ R22, |R6|, -RZ ;  /* 0x800000ff06167221 */ /* 0x000fe20000010200 */
[----:B------:R-:W-:Y:S01]  /*21a0*/  BSSY B0, `(.L_x_37) ;  /* 0x0000015000007945 */ /* 0x000fe20003800000 */
[----:B------:R-:W-:-:S03]  /*21b0*/  SHF.R.S32.HI R19, RZ, 0x1f, R2 ;  /* 0x0000001fff137819 */ /* 0x000fc60000011402 */
        /* <DEDUP_REMOVED lines=12> */
.L_x_38:
[----:B------:R-:W-:Y:S01]  /*2280*/  MOV R0, 0x3c80f082 ;  /* 0x3c80f08200007802 */ /* 0x000fe20000000f00 */
[----:B------:R-:W-:-:S04]  /*2290*/  FMUL R9, R6, R6 ;  /* 0x0000000606097220 */ /* 0x000fc80000400000 */
[----:B------:R-:W-:-:S04]  /*22a0*/  FFMA.FTZ R0, R9, R0, -0.052303962409496307373 ;  /* 0xbd563cae09007423 */ /* 0x000fc80000010000 */
[----:B------:R-:W-:-:S04]  /*22b0*/  FFMA.FTZ R0, R9, R0, 0.1331529766321182251 ;  /* 0x3e08594109007423 */ /* 0x000fc80000010000 */
[----:B------:R-:W-:-:S04]  /*22c0*/  FFMA.FTZ R0, R9, R0, -0.33332768082618713379 ;  /* 0xbeaaa9ed09007423 */ /* 0x000fc80000010000 */
[----:B------:R-:W-:-:S04]  /*22d0*/  FFMA.FTZ R9, R9, R0, RZ ;  /* 0x0000000009097223 */ /* 0x000fc800000100ff */
[----:B------:R-:W-:-:S07]  /*22e0*/  FFMA.FTZ R0, R6, R9, R6 ;  /* 0x0000000906007223 */ /* 0x000fce0000010006 */
.L_x_39:
[----:B------:R-:W-:Y:S05]  /*22f0*/  BSYNC B0 ;  /* 0x0000000000007941 */ /* 0x000fea0003800000 */
.L_x_37:
[----:B------:R-:W-:Y:S01]  /*2300*/  ULDC.64 UR6, c[0x0][0x210] ;  /* 0x0000840000067ab9 */ /* 0x000fe20000000a00 */
[----:B------:R-:W-:Y:S01]  /*2310*/  FMUL R9, R4, R7 ;  /* 0x0000000704097220 */ /* 0x000fe20000400000 */
[----:B------:R-:W-:Y:S01]  /*2320*/  LEA R6, P0, R2, UR6, 0x2 ;  /* 0x0000000602067c11 */ /* 0x000fe2000f8010ff */
[----:B------:R-:W-:Y:S01]  /*2330*/  FMUL R10, R10, R11 ;  /* 0x0000000b0a0a7220 */ /* 0x000fe20000400000 */
[----:B------:R-:W-:Y:S01]  /*2340*/  FMUL R8, R3, R18 ;  /* 0x0000001203087220 */ /* 0x000fe20000400000 */
[----:B------:R-:W-:Y:S01]  /*2350*/  FMUL R11, R5, R16 ;  /* 0x00000010050b7220 */ /* 0x000fe20000400000 */
[----:B------:R-:W-:Y:S01]  /*2360*/  LEA.HI.X R7, R2, UR7, R19, 0x2, P0 ;  /* 0x0000000702077c11 */ /* 0x000fe200080f1413 */
[----:B------:R-:W-:Y:S01]  /*2370*/  FMUL R12, R12, R17 ;  /* 0x000000110c0c7220 */ /* 0x000fe20000400000 */
[----:B------:R-:W-:Y:S01]  /*2380*/  FMUL R13, R13, R20 ;  /* 0x000000140d0d7220 */ /* 0x000fe20000400000 */
[----:B------:R-:W-:Y:S01]  /*2390*/  FMUL R14, R14, R21 ;  /* 0x000000150e0e7220 */ /* 0x000fe20000400000 */
[----:B------:R-:W-:Y:S01]  /*23a0*/  FMUL R15, R15, R0 ;  /* 0x000000000f0f7220 */ /* 0x000fe20000400000 */
[----:B------:R-:W-:Y:S04]  /*23b0*/  STG.E.128 desc[UR4][R6.64], R8 ;  /* 0x0000000806007986 */ /* 0x000fe8000c101d04 */
[----:B------:R-:W-:Y:S01]  /*23c0*/  STG.E.128 desc[UR4][R6.64+0x800], R12 ;  /* 0x0008000c06007986 */ /* 0x000fe2000c101d04 */
[----:B------:R-:W-:Y:S05]  /*23d0*/  EXIT ;  /* 0x000000000000794d */ /* 0x000fea0003800000 */
.L_x_40:
[----:B------:R-:W-:-:S00]  /*23e0*/  BRA `(.L_x_40) ;  /* 0xfffffffc00fc7947 */ /* 0x000fc0000383ffff */
[----:B------:R-:W-:-:S00]  /*23f0*/  NOP ;  /* 0x0000000000007918 */ /* 0x000fc00000000000 */
        /* <DEDUP_REMOVED lines=8> */
.L_x_41:


//--------------------- .nv.global.init           --------------------------
	.section	.nv.global.init,"aw",@progbits
.nv.global.init:
	.type		_$_str,@object
	.size		_$_str,(_$_str_$_2 - _$_str)
_$_str:
        /*0000*/ 	.byte	0x5f, 0x5f, 0x43, 0x55, 0x44, 0x41, 0x5f, 0x46, 0x54, 0x5a, 0x00
	.type		_$_str_$_2,@object
	.size		_$_str_$_2,(.L_1 - _$_str_$_2)
_$_str_$_2:
        /*000b*/ 	.byte	0x5f, 0x5f, 0x43, 0x55, 0x44, 0x41, 0x5f, 0x50, 0x52, 0x45, 0x43, 0x5f, 0x53, 0x51, 0x52, 0x54
        /*001b*/ 	.byte	0x00
.L_1:


//--------------------- .nv.constant0.triton_poi_fused__native_batch_norm_legit_no_training_mul_softplus_tanh_17 --------------------------
	.section	.nv.constant0.triton_poi_fused__native_batch_norm_legit_no_training_mul_softplus_tanh_17,"a",@progbits
	.sectionflags	@""
	.align	4
.nv.constant0.triton_poi_fused__native_batch_norm_legit_no_training_mul_softplus_tanh_17:
	.zero		580
